	.target	sm_100a

	.elftype	@"ET_EXEC"


//--------------------- .note.nv.tkinfo           --------------------------
	.section	.note.nv.tkinfo,"",@"SHT_NOTE"
	.sectionflags	@"SHF_NOTE_NV_TKINFO"
	.tkinfo
        /*0018*/ 	.word	0x00000002
        /*0030*/ 	.string	""
        /*0030*/ 	.string	"ptxas"
        /*0030*/ 	.string	"Cuda compilation tools, release 13.0, V13.0.88"
        /*0030*/ 	.string	"Build cuda_13.0.r13.0/compiler.36424714_0"
        /*0030*/ 	.string	"-arch sm_100a -m 64 "



//--------------------- .note.nv.cuinfo           --------------------------
	.section	.note.nv.cuinfo,"",@"SHT_NOTE"
	.sectionflags	@"SHF_NOTE_NV_CUINFO"
        /*0018*/ 	.short	0x0002
        /*001a*/ 	.short	0x0064
        /*001c*/ 	.short	0x0082
	.zero		2


//--------------------- .nv.info                  --------------------------
	.section	.nv.info,"",@"SHT_CUDA_INFO"
	.align	4


	//----- nvinfo : EIATTR_REGCOUNT
	.align		4
        /*0000*/ 	.byte	0x04, 0x2f
        /*0002*/ 	.short	(.L_19 - .L_18)
	.align		4
.L_18:
        /*0004*/ 	.word	index@(_ZN7cutlass13device_kernelINS_4conv6kernel13ConvUniversalINS1_16ConvProblemShapeILNS1_8OperatorE1ELi2EEENS1_10collective14CollectiveConvINS1_47MainloopSm100TmaUmmaWarpSpecializedImplicitGemmILS5_1ELi17ELi2ELi1ELi2EN4cute5tupleIJNSA_1CILi1EEESD_SD_EEEEENSB_IJNSC_ILi64EEENSC_ILi128EEENSB_IJNSC_ILi32EEEEEEEEENS_6half_tESL_NSA_8TiledMMAINSA_8MMA_AtomIJNSA_20SM100_MMA_F16BF16_SSISL_SL_fLi64ELi128ELNSA_4UMMA5MajorE0ELSQ_1ELNSP_7ScaleInE0ELSR_0EEEEEENSA_6LayoutISE_NSB_IJNSC_ILi0EEESV_SV_EEEEENSB_IJNSA_10UnderscoreESY_SY_EEEEENS7_6detail27Sm100ImplicitGemmTileTraitsINSA_20SM90_TMA_LOAD_IM2COLENSA_14ComposedLayoutINSA_7SwizzleILi2ELi4ELi3EEENSA_18smem_ptr_flag_bitsILi16EEENSU_INSB_IJNSC_ILi8EEESI_EEENSB_IJSI_SD_EEEEEEEvEENS12_INSA_13SM90_TMA_LOADENS14_INS15_ILi3ELi4ELi3EEES18_NSU_INSB_IJSG_S19_EEENSB_IJSD_SG_EEEEEEEvEEEENS_8epilogue10collective18CollectiveEpilogueINS1N_23Sm100TmaWarpSpecializedILi4ELi2ELi16ELb1ELb0EEEJSK_NSB_IJNSU_ISG_SD_EENSU_ISI_SD_EEEEESL_NSB_IJNSB_IJlllEEESD_SV_EEESL_S1W_NS1N_6fusion15FusionCallbacksIS1R_NS1X_17LinearCombinationISL_fSL_fLNS_15FloatRoundStyleE2EEESK_S1U_JEEENSA_5SM1004TMEM4LOAD26SM100_TMEM_LOAD_16dp256b4xES13_S1D_NSA_17SM75_U32x4_LDSM_NENSA_21SM90_TMA_STORE_IM2COLES1D_NSA_17SM90_U32x4_STSM_NENSA_39AutoVectorizingCopyWithAssumedAlignmentILi128EEEEEEvvEEEEvNT_6ParamsE)
        /*0008*/ 	.word	0x00000060


	//----- nvinfo : EIATTR_FRAME_SIZE
	.align		4
.L_19:
        /*000c*/ 	.byte	0x04, 0x11
        /*000e*/ 	.short	(.L_21 - .L_20)
	.align		4
.L_20:
        /*0010*/ 	.word	index@($__internal_2_$__cuda_sm10x_tcgen05_guardrail_trap_unallocated_columns_being_dealloced)
        /*0014*/ 	.word	0x00000008


	//----- nvinfo : EIATTR_FRAME_SIZE
	.align		4
.L_21:
        /*0018*/ 	.byte	0x04, 0x11
        /*001a*/ 	.short	(.L_23 - .L_22)
	.align		4
.L_22:
        /*001c*/ 	.word	index@($__internal_1_$__cuda_sm10x_tcgen05_guardrail_trap_phase_invalid_during_alloc)
        /*0020*/ 	.word	0x00000008


	//----- nvinfo : EIATTR_FRAME_SIZE
	.align		4
.L_23:
        /*0024*/ 	.byte	0x04, 0x11
        /*0026*/ 	.short	(.L_25 - .L_24)
	.align		4
.L_24:
        /*0028*/ 	.word	index@($__internal_0_$__cuda_sm10x_tcgen05_guardrail_trap_col_being_dealloced_not_returned_by_alloc)
        /*002c*/ 	.word	0x00000008


	//----- nvinfo : EIATTR_FRAME_SIZE
	.align		4
.L_25:
        /*0030*/ 	.byte	0x04, 0x11
        /*0032*/ 	.short	(.L_27 - .L_26)
	.align		4
.L_26:
        /*0034*/ 	.word	index@(_ZN7cutlass13device_kernelINS_4conv6kernel13ConvUniversalINS1_16ConvProblemShapeILNS1_8OperatorE1ELi2EEENS1_10collective14CollectiveConvINS1_47MainloopSm100TmaUmmaWarpSpecializedImplicitGemmILS5_1ELi17ELi2ELi1ELi2EN4cute5tupleIJNSA_1CILi1EEESD_SD_EEEEENSB_IJNSC_ILi64EEENSC_ILi128EEENSB_IJNSC_ILi32EEEEEEEEENS_6half_tESL_NSA_8TiledMMAINSA_8MMA_AtomIJNSA_20SM100_MMA_F16BF16_SSISL_SL_fLi64ELi128ELNSA_4UMMA5MajorE0ELSQ_1ELNSP_7ScaleInE0ELSR_0EEEEEENSA_6LayoutISE_NSB_IJNSC_ILi0EEESV_SV_EEEEENSB_IJNSA_10UnderscoreESY_SY_EEEEENS7_6detail27Sm100ImplicitGemmTileTraitsINSA_20SM90_TMA_LOAD_IM2COLENSA_14ComposedLayoutINSA_7SwizzleILi2ELi4ELi3EEENSA_18smem_ptr_flag_bitsILi16EEENSU_INSB_IJNSC_ILi8EEESI_EEENSB_IJSI_SD_EEEEEEEvEENS12_INSA_13SM90_TMA_LOADENS14_INS15_ILi3ELi4ELi3EEES18_NSU_INSB_IJSG_S19_EEENSB_IJSD_SG_EEEEEEEvEEEENS_8epilogue10collective18CollectiveEpilogueINS1N_23Sm100TmaWarpSpecializedILi4ELi2ELi16ELb1ELb0EEEJSK_NSB_IJNSU_ISG_SD_EENSU_ISI_SD_EEEEESL_NSB_IJNSB_IJlllEEESD_SV_EEESL_S1W_NS1N_6fusion15FusionCallbacksIS1R_NS1X_17LinearCombinationISL_fSL_fLNS_15FloatRoundStyleE2EEESK_S1U_JEEENSA_5SM1004TMEM4LOAD26SM100_TMEM_LOAD_16dp256b4xES13_S1D_NSA_17SM75_U32x4_LDSM_NENSA_21SM90_TMA_STORE_IM2COLES1D_NSA_17SM90_U32x4_STSM_NENSA_39AutoVectorizingCopyWithAssumedAlignmentILi128EEEEEEvvEEEEvNT_6ParamsE)
        /*0038*/ 	.word	0x00000008


	//----- nvinfo : EIATTR_MIN_STACK_SIZE
	.align		4
.L_27:
        /*003c*/ 	.byte	0x04, 0x12
        /*003e*/ 	.short	(.L_29 - .L_28)
	.align		4
.L_28:
        /*0040*/ 	.word	index@(_ZN7cutlass13device_kernelINS_4conv6kernel13ConvUniversalINS1_16ConvProblemShapeILNS1_8OperatorE1ELi2EEENS1_10collective14CollectiveConvINS1_47MainloopSm100TmaUmmaWarpSpecializedImplicitGemmILS5_1ELi17ELi2ELi1ELi2EN4cute5tupleIJNSA_1CILi1EEESD_SD_EEEEENSB_IJNSC_ILi64EEENSC_ILi128EEENSB_IJNSC_ILi32EEEEEEEEENS_6half_tESL_NSA_8TiledMMAINSA_8MMA_AtomIJNSA_20SM100_MMA_F16BF16_SSISL_SL_fLi64ELi128ELNSA_4UMMA5MajorE0ELSQ_1ELNSP_7ScaleInE0ELSR_0EEEEEENSA_6LayoutISE_NSB_IJNSC_ILi0EEESV_SV_EEEEENSB_IJNSA_10UnderscoreESY_SY_EEEEENS7_6detail27Sm100ImplicitGemmTileTraitsINSA_20SM90_TMA_LOAD_IM2COLENSA_14ComposedLayoutINSA_7SwizzleILi2ELi4ELi3EEENSA_18smem_ptr_flag_bitsILi16EEENSU_INSB_IJNSC_ILi8EEESI_EEENSB_IJSI_SD_EEEEEEEvEENS12_INSA_13SM90_TMA_LOADENS14_INS15_ILi3ELi4ELi3EEES18_NSU_INSB_IJSG_S19_EEENSB_IJSD_SG_EEEEEEEvEEEENS_8epilogue10collective18CollectiveEpilogueINS1N_23Sm100TmaWarpSpecializedILi4ELi2ELi16ELb1ELb0EEEJSK_NSB_IJNSU_ISG_SD_EENSU_ISI_SD_EEEEESL_NSB_IJNSB_IJlllEEESD_SV_EEESL_S1W_NS1N_6fusion15FusionCallbacksIS1R_NS1X_17LinearCombinationISL_fSL_fLNS_15FloatRoundStyleE2EEESK_S1U_JEEENSA_5SM1004TMEM4LOAD26SM100_TMEM_LOAD_16dp256b4xES13_S1D_NSA_17SM75_U32x4_LDSM_NENSA_21SM90_TMA_STORE_IM2COLES1D_NSA_17SM90_U32x4_STSM_NENSA_39AutoVectorizingCopyWithAssumedAlignmentILi128EEEEEEvvEEEEvNT_6ParamsE)
        /*0044*/ 	.word	0x00000008
.L_29:


//--------------------- .nv.compat                --------------------------
	.section	.nv.compat,"",@"SHT_CUDA_COMPAT_INFO"
	.align	4
        /*0000*/ 	.byte	0x02, 0x09, 0x01, 0x00, 0x02, 0x02, 0x02, 0x00, 0x02, 0x05, 0x05, 0x00, 0x03, 0x07, 0x01, 0x01
        /*0010*/ 	.byte	0x02, 0x03, 0x01, 0x00, 0x02, 0x06, 0x01, 0x00, 0x04, 0x0b, 0x08, 0x00, 0x09, 0x00, 0x00, 0x00
        /*0020*/ 	.byte	0x00, 0x00, 0x00, 0x00


//--------------------- .nv.info._ZN7cutlass13device_kernelINS_4conv6kernel13ConvUniversalINS1_16ConvProblemShapeILNS1_8OperatorE1ELi2EEENS1_10collective14CollectiveConvINS1_47MainloopSm100TmaUmmaWarpSpecializedImplicitGemmILS5_1ELi17ELi2ELi1ELi2EN4cute5tupleIJNSA_1CILi1EEESD_SD_EEEEENSB_IJNSC_ILi64EEENSC_ILi128EEENSB_IJNSC_ILi32EEEEEEEEENS_6half_tESL_NSA_8TiledMMAINSA_8MMA_AtomIJNSA_20SM100_MMA_F16BF16_SSISL_SL_fLi64ELi128ELNSA_4UMMA5MajorE0ELSQ_1ELNSP_7ScaleInE0ELSR_0EEEEEENSA_6LayoutISE_NSB_IJNSC_ILi0EEESV_SV_EEEEENSB_IJNSA_10UnderscoreESY_SY_EEEEENS7_6detail27Sm100ImplicitGemmTileTraitsINSA_20SM90_TMA_LOAD_IM2COLENSA_14ComposedLayoutINSA_7SwizzleILi2ELi4ELi3EEENSA_18smem_ptr_flag_bitsILi16EEENSU_INSB_IJNSC_ILi8EEESI_EEENSB_IJSI_SD_EEEEEEEvEENS12_INSA_13SM90_TMA_LOADENS14_INS15_ILi3ELi4ELi3EEES18_NSU_INSB_IJSG_S19_EEENSB_IJSD_SG_EEEEEEEvEEEENS_8epilogue10collective18CollectiveEpilogueINS1N_23Sm100TmaWarpSpecializedILi4ELi2ELi16ELb1ELb0EEEJSK_NSB_IJNSU_ISG_SD_EENSU_ISI_SD_EEEEESL_NSB_IJNSB_IJlllEEESD_SV_EEESL_S1W_NS1N_6fusion15FusionCallbacksIS1R_NS1X_17LinearCombinationISL_fSL_fLNS_15FloatRoundStyleE2EEESK_S1U_JEEENSA_5SM1004TMEM4LOAD26SM100_TMEM_LOAD_16dp256b4xES13_S1D_NSA_17SM75_U32x4_LDSM_NENSA_21SM90_TMA_STORE_IM2COLES1D_NSA_17SM90_U32x4_STSM_NENSA_39AutoVectorizingCopyWithAssumedAlignmentILi128EEEEEEvvEEEEvNT_6ParamsE --------------------------
	.section	.nv.info._ZN7cutlass13device_kernelINS_4conv6kernel13ConvUniversalINS1_16ConvProblemShapeILNS1_8OperatorE1ELi2EEENS1_10collective14CollectiveConvINS1_47MainloopSm100TmaUmmaWarpSpecializedImplicitGemmILS5_1ELi17ELi2ELi1ELi2EN4cute5tupleIJNSA_1CILi1EEESD_SD_EEEEENSB_IJNSC_ILi64EEENSC_ILi128EEENSB_IJNSC_ILi32EEEEEEEEENS_6half_tESL_NSA_8TiledMMAINSA_8MMA_AtomIJNSA_20SM100_MMA_F16BF16_SSISL_SL_fLi64ELi128ELNSA_4UMMA5MajorE0ELSQ_1ELNSP_7ScaleInE0ELSR_0EEEEEENSA_6LayoutISE_NSB_IJNSC_ILi0EEESV_SV_EEEEENSB_IJNSA_10UnderscoreESY_SY_EEEEENS7_6detail27Sm100ImplicitGemmTileTraitsINSA_20SM90_TMA_LOAD_IM2COLENSA_14ComposedLayoutINSA_7SwizzleILi2ELi4ELi3EEENSA_18smem_ptr_flag_bitsILi16EEENSU_INSB_IJNSC_ILi8EEESI_EEENSB_IJSI_SD_EEEEEEEvEENS12_INSA_13SM90_TMA_LOADENS14_INS15_ILi3ELi4ELi3EEES18_NSU_INSB_IJSG_S19_EEENSB_IJSD_SG_EEEEEEEvEEEENS_8epilogue10collective18CollectiveEpilogueINS1N_23Sm100TmaWarpSpecializedILi4ELi2ELi16ELb1ELb0EEEJSK_NSB_IJNSU_ISG_SD_EENSU_ISI_SD_EEEEESL_NSB_IJNSB_IJlllEEESD_SV_EEESL_S1W_NS1N_6fusion15FusionCallbacksIS1R_NS1X_17LinearCombinationISL_fSL_fLNS_15FloatRoundStyleE2EEESK_S1U_JEEENSA_5SM1004TMEM4LOAD26SM100_TMEM_LOAD_16dp256b4xES13_S1D_NSA_17SM75_U32x4_LDSM_NENSA_21SM90_TMA_STORE_IM2COLES1D_NSA_17SM90_U32x4_STSM_NENSA_39AutoVectorizingCopyWithAssumedAlignmentILi128EEEEEEvvEEEEvNT_6ParamsE,"",@"SHT_CUDA_INFO"
	.sectionflags	@""
	.align	4


	//----- nvinfo : EIATTR_CUDA_API_VERSION
	.align		4
        /*0000*/ 	.byte	0x04, 0x37
        /*0002*/ 	.short	(.L_31 - .L_30)
.L_30:
        /*0004*/ 	.word	0x00000082


	//----- nvinfo : EIATTR_KPARAM_INFO
	.align		4
.L_31:
        /*0008*/ 	.byte	0x04, 0x17
        /*000a*/ 	.short	(.L_33 - .L_32)
.L_32:
        /*000c*/ 	.word	0x00000000
        /*0010*/ 	.short	0x0000
        /*0012*/ 	.short	0x0000
        /*0014*/ 	.byte	0x00, 0xf0, 0x01, 0x20


	//----- nvinfo : EIATTR_AT_ENTRY_FRAGMENTS
	.align		4
.L_33:
        /*0018*/ 	.byte	0x04, 0x4f
        /*001a*/ 	.short	(.L_35 - .L_34)


	//   ....[0]....
.L_34:
        /*001c*/ 	.word	0x00000006


	//----- nvinfo : EIATTR_RESERVED_SMEM_USED
	.align		4
.L_35:
        /*0020*/ 	.byte	0x01, 0x41
	.zero		2


	//----- nvinfo : EIATTR_SPARSE_MMA_MASK
	.align		4
        /*0024*/ 	.byte	0x03, 0x50
        /*0026*/ 	.short	0x0000


	//----- nvinfo : EIATTR_TCGEN05_1CTA_USED
	.align		4
        /*0028*/ 	.byte	0x01, 0x51
	.zero		2


	//----- nvinfo : EIATTR_MAXREG_COUNT
	.align		4
        /*002c*/ 	.byte	0x03, 0x1b
        /*002e*/ 	.short	0x00ff


	//----- nvinfo : EIATTR_NUM_BARRIERS
	.align		4
        /*0030*/ 	.byte	0x02, 0x4c
        /*0032*/ 	.byte	0x07
	.zero		1


	//----- nvinfo : EIATTR_EXTERNS
	.align		4
        /*0034*/ 	.byte	0x04, 0x0f
        /*0036*/ 	.short	(.L_37 - .L_36)


	//   ....[0]....
	.align		4
.L_36:
        /*0038*/ 	.word	index@(__assertfail)


	//----- nvinfo : EIATTR_MERCURY_ISA_VERSION
	.align		4
.L_37:
        /*003c*/ 	.byte	0x03, 0x5f
        /*003e*/ 	.short	0x0101


	//----- nvinfo : EIATTR_INT_WARP_WIDE_INSTR_OFFSETS
	.align		4
        /*0040*/ 	.byte	0x04, 0x31
        /*0042*/ 	.short	(.L_39 - .L_38)


	//   ....[0]....
.L_38:
        /*0044*/ 	.word	0x00004280


	//   ....[1]....
        /*0048*/ 	.word	0x000042a0


	//   ....[2]....
        /*004c*/ 	.word	0x000042d0


	//   ....[3]....
        /*0050*/ 	.word	0x00004d90


	//   ....[4]....
        /*0054*/ 	.word	0x00004db0


	//   ....[5]....
        /*0058*/ 	.word	0x00004ed0


	//   ....[6]....
        /*005c*/ 	.word	0x00004ef0


	//   ....[7]....
        /*0060*/ 	.word	0x00005060


	//   ....[8]....
        /*0064*/ 	.word	0x00005080


	//   ....[9]....
        /*0068*/ 	.word	0x000052d0


	//   ....[10]....
        /*006c*/ 	.word	0x000052e0


	//----- nvinfo : EIATTR_COOP_GROUP_MASK_REGIDS
	.align		4
.L_39:
        /*0070*/ 	.byte	0x04, 0x29
        /*0072*/ 	.short	(.L_41 - .L_40)


	//   ....[0]....
.L_40:
        /*0074*/ 	.word	0xffffffff


	//   ....[1]....
        /*0078*/ 	.word	0xffffffff


	//   ....[2]....
        /*007c*/ 	.word	0xffffffff


	//   ....[3]....
        /*0080*/ 	.word	0xffffffff


	//   ....[4]....
        /*0084*/ 	.word	0xffffffff


	//   ....[5]....
        /*0088*/ 	.word	0xffffffff


	//   ....[6]....
        /*008c*/ 	.word	0xffffffff


	//   ....[7]....
        /*0090*/ 	.word	0xffffffff


	//   ....[8]....
        /*0094*/ 	.word	0xffffffff


	//   ....[9]....
        /*0098*/ 	.word	0xffffffff


	//   ....[10]....
        /*009c*/ 	.word	0xffffffff


	//   ....[11]....
        /*00a0*/ 	.word	0xffffffff


	//----- nvinfo : EIATTR_COOP_GROUP_INSTR_OFFSETS
	.align		4
.L_41:
        /*00a4*/ 	.byte	0x04, 0x28
        /*00a6*/ 	.short	(.L_43 - .L_42)


	//   ....[0]....
.L_42:
        /*00a8*/ 	.word	0x000000a0


	//   ....[1]....
        /*00ac*/ 	.word	0x000004e0


	//   ....[2]....
        /*00b0*/ 	.word	0x00000820


	//   ....[3]....
        /*00b4*/ 	.word	0x000009c0


	//   ....[4]....
        /*00b8*/ 	.word	0x00000ac0


	//   ....[5]....
        /*00bc*/ 	.word	0x00000c10


	//   ....[6]....
        /*00c0*/ 	.word	0x00002390


	//   ....[7]....
        /*00c4*/ 	.word	0x000036e0


	//   ....[8]....
        /*00c8*/ 	.word	0x000038f0


	//   ....[9]....
        /*00cc*/ 	.word	0x00003920


	//   ....[10]....
        /*00d0*/ 	.word	0x00004160


	//   ....[11]....
        /*00d4*/ 	.word	0x000043a0


	//----- nvinfo : EIATTR_VRC_CTA_INIT_COUNT
	.align		4
.L_43:
        /*00d8*/ 	.byte	0x02, 0x4a
        /*00da*/ 	.byte	0x80
	.zero		1


	//----- nvinfo : EIATTR_SYSCALL_OFFSETS
	.align		4
        /*00dc*/ 	.byte	0x04, 0x46
        /*00de*/ 	.short	(.L_45 - .L_44)


	//   ....[0]....
.L_44:
        /*00e0*/ 	.word	0x00005ee0


	//   ....[1]....
        /*00e4*/ 	.word	0x00005fd0


	//   ....[2]....
        /*00e8*/ 	.word	0x000067a0


	//   ....[3]....
        /*00ec*/ 	.word	0x00007070


	//   ....[4]....
        /*00f0*/ 	.word	0x00007900


	//   ....[5]....
        /*00f4*/ 	.word	0x00008180


	//----- nvinfo : EIATTR_MBARRIER_INSTR_OFFSETS
	.align		4
.L_45:
        /*00f8*/ 	.byte	0x04, 0x39
        /*00fa*/ 	.short	(.L_47 - .L_46)


	//   ....[0]....
.L_46:
        /*00fc*/ 	.word	0x000005e0
        /*0100*/ 	.word	0x000000ff
        /*0104*/ 	.word	0x00000000
        /*0108*/ 	.short	0x0100
        /*010a*/ 	.byte	0x05
	.zero		1


	//   ....[1]....
        /*010c*/ 	.word	0x000005f0
        /*0110*/ 	.word	0x000000ff
        /*0114*/ 	.word	0x00000088
        /*0118*/ 	.short	0x0100
        /*011a*/ 	.byte	0x05
	.zero		1


	//   ....[2]....
        /*011c*/ 	.word	0x00000600
        /*0120*/ 	.word	0x000000ff
        /*0124*/ 	.word	0x00000008
        /*0128*/ 	.short	0x0100
        /*012a*/ 	.byte	0x05
	.zero		1


	//   ....[3]....
        /*012c*/ 	.word	0x00000610
        /*0130*/ 	.word	0x000000ff
        /*0134*/ 	.word	0x00000090
        /*0138*/ 	.short	0x0100
        /*013a*/ 	.byte	0x05
	.zero		1


	//   ....[4]....
        /*013c*/ 	.word	0x00000620
        /*0140*/ 	.word	0x000000ff
        /*0144*/ 	.word	0x00000010
        /*0148*/ 	.short	0x0100
        /*014a*/ 	.byte	0x05
	.zero		1


	//   ....[5]....
        /*014c*/ 	.word	0x00000630
        /*0150*/ 	.word	0x000000ff
        /*0154*/ 	.word	0x00000098
        /*0158*/ 	.short	0x0100
        /*015a*/ 	.byte	0x05
	.zero		1


	//   ....[6]....
        /*015c*/ 	.word	0x00000640
        /*0160*/ 	.word	0x000000ff
        /*0164*/ 	.word	0x00000018
        /*0168*/ 	.short	0x0100
        /*016a*/ 	.byte	0x05
	.zero		1


	//   ....[7]....
        /*016c*/ 	.word	0x00000650
        /*0170*/ 	.word	0x000000ff
        /*0174*/ 	.word	0x000000a0
        /*0178*/ 	.short	0x0100
        /*017a*/ 	.byte	0x05
	.zero		1


	//   ....[8]....
        /*017c*/ 	.word	0x00000660
        /*0180*/ 	.word	0x000000ff
        /*0184*/ 	.word	0x00000020
        /*0188*/ 	.short	0x0100
        /*018a*/ 	.byte	0x05
	.zero		1


	//   ....[9]....
        /*018c*/ 	.word	0x00000670
        /*0190*/ 	.word	0x000000ff
        /*0194*/ 	.word	0x000000a8
        /*0198*/ 	.short	0x0100
        /*019a*/ 	.byte	0x05
	.zero		1


	//   ....[10]....
        /*019c*/ 	.word	0x00000680
        /*01a0*/ 	.word	0x000000ff
        /*01a4*/ 	.word	0x00000028
        /*01a8*/ 	.short	0x0100
        /*01aa*/ 	.byte	0x05
	.zero		1


	//   ....[11]....
        /*01ac*/ 	.word	0x00000690
        /*01b0*/ 	.word	0x000000ff
        /*01b4*/ 	.word	0x000000b0
        /*01b8*/ 	.short	0x0100
        /*01ba*/ 	.byte	0x05
	.zero		1


	//   ....[12]....
        /*01bc*/ 	.word	0x000006a0
        /*01c0*/ 	.word	0x000000ff
        /*01c4*/ 	.word	0x00000030
        /*01c8*/ 	.short	0x0100
        /*01ca*/ 	.byte	0x05
	.zero		1


	//   ....[13]....
        /*01cc*/ 	.word	0x000006b0
        /*01d0*/ 	.word	0x000000ff
        /*01d4*/ 	.word	0x000000b8
        /*01d8*/ 	.short	0x0100
        /*01da*/ 	.byte	0x05
	.zero		1


	//   ....[14]....
        /*01dc*/ 	.word	0x000006c0
        /*01e0*/ 	.word	0x000000ff
        /*01e4*/ 	.word	0x00000038
        /*01e8*/ 	.short	0x0100
        /*01ea*/ 	.byte	0x05
	.zero		1


	//   ....[15]....
        /*01ec*/ 	.word	0x000006d0
        /*01f0*/ 	.word	0x000000ff
        /*01f4*/ 	.word	0x000000c0
        /*01f8*/ 	.short	0x0100
        /*01fa*/ 	.byte	0x05
	.zero		1


	//   ....[16]....
        /*01fc*/ 	.word	0x000006e0
        /*0200*/ 	.word	0x000000ff
        /*0204*/ 	.word	0x00000040
        /*0208*/ 	.short	0x0100
        /*020a*/ 	.byte	0x05
	.zero		1


	//   ....[17]....
        /*020c*/ 	.word	0x000006f0
        /*0210*/ 	.word	0x000000ff
        /*0214*/ 	.word	0x000000c8
        /*0218*/ 	.short	0x0100
        /*021a*/ 	.byte	0x05
	.zero		1


	//   ....[18]....
        /*021c*/ 	.word	0x00000700
        /*0220*/ 	.word	0x000000ff
        /*0224*/ 	.word	0x00000048
        /*0228*/ 	.short	0x0100
        /*022a*/ 	.byte	0x05
	.zero		1


	//   ....[19]....
        /*022c*/ 	.word	0x00000710
        /*0230*/ 	.word	0x000000ff
        /*0234*/ 	.word	0x000000d0
        /*0238*/ 	.short	0x0100
        /*023a*/ 	.byte	0x05
	.zero		1


	//   ....[20]....
        /*023c*/ 	.word	0x00000720
        /*0240*/ 	.word	0x000000ff
        /*0244*/ 	.word	0x00000050
        /*0248*/ 	.short	0x0100
        /*024a*/ 	.byte	0x05
	.zero		1


	//   ....[21]....
        /*024c*/ 	.word	0x00000730
        /*0250*/ 	.word	0x000000ff
        /*0254*/ 	.word	0x000000d8
        /*0258*/ 	.short	0x0100
        /*025a*/ 	.byte	0x05
	.zero		1


	//   ....[22]....
        /*025c*/ 	.word	0x00000740
        /*0260*/ 	.word	0x000000ff
        /*0264*/ 	.word	0x00000058
        /*0268*/ 	.short	0x0100
        /*026a*/ 	.byte	0x05
	.zero		1


	//   ....[23]....
        /*026c*/ 	.word	0x00000750
        /*0270*/ 	.word	0x000000ff
        /*0274*/ 	.word	0x000000e0
        /*0278*/ 	.short	0x0100
        /*027a*/ 	.byte	0x05
	.zero		1


	//   ....[24]....
        /*027c*/ 	.word	0x00000760
        /*0280*/ 	.word	0x000000ff
        /*0284*/ 	.word	0x00000060
        /*0288*/ 	.short	0x0100
        /*028a*/ 	.byte	0x05
	.zero		1


	//   ....[25]....
        /*028c*/ 	.word	0x00000770
        /*0290*/ 	.word	0x000000ff
        /*0294*/ 	.word	0x000000e8
        /*0298*/ 	.short	0x0100
        /*029a*/ 	.byte	0x05
	.zero		1


	//   ....[26]....
        /*029c*/ 	.word	0x00000780
        /*02a0*/ 	.word	0x000000ff
        /*02a4*/ 	.word	0x00000068
        /*02a8*/ 	.short	0x0100
        /*02aa*/ 	.byte	0x05
	.zero		1


	//   ....[27]....
        /*02ac*/ 	.word	0x00000790
        /*02b0*/ 	.word	0x000000ff
        /*02b4*/ 	.word	0x000000f0
        /*02b8*/ 	.short	0x0100
        /*02ba*/ 	.byte	0x05
	.zero		1


	//   ....[28]....
        /*02bc*/ 	.word	0x000007a0
        /*02c0*/ 	.word	0x000000ff
        /*02c4*/ 	.word	0x00000070
        /*02c8*/ 	.short	0x0100
        /*02ca*/ 	.byte	0x05
	.zero		1


	//   ....[29]....
        /*02cc*/ 	.word	0x000007b0
        /*02d0*/ 	.word	0x000000ff
        /*02d4*/ 	.word	0x000000f8
        /*02d8*/ 	.short	0x0100
        /*02da*/ 	.byte	0x05
	.zero		1


	//   ....[30]....
        /*02dc*/ 	.word	0x000007c0
        /*02e0*/ 	.word	0x000000ff
        /*02e4*/ 	.word	0x00000078
        /*02e8*/ 	.short	0x0100
        /*02ea*/ 	.byte	0x05
	.zero		1


	//   ....[31]....
        /*02ec*/ 	.word	0x000007d0
        /*02f0*/ 	.word	0x000000ff
        /*02f4*/ 	.word	0x00000100
        /*02f8*/ 	.short	0x0100
        /*02fa*/ 	.byte	0x05
	.zero		1


	//   ....[32]....
        /*02fc*/ 	.word	0x000007e0
        /*0300*/ 	.word	0x000000ff
        /*0304*/ 	.word	0x00000080
        /*0308*/ 	.short	0x0100
        /*030a*/ 	.byte	0x05
	.zero		1


	//   ....[33]....
        /*030c*/ 	.word	0x000007f0
        /*0310*/ 	.word	0x000000ff
        /*0314*/ 	.word	0x00000108
        /*0318*/ 	.short	0x0100
        /*031a*/ 	.byte	0x05
	.zero		1


	//   ....[34]....
        /*031c*/ 	.word	0x00000930
        /*0320*/ 	.word	0x000000ff
        /*0324*/ 	.word	0x00000110
        /*0328*/ 	.short	0x0100
        /*032a*/ 	.byte	0x07
	.zero		1


	//   ....[35]....
        /*032c*/ 	.word	0x00000940
        /*0330*/ 	.word	0x000000ff
        /*0334*/ 	.word	0x00000130
        /*0338*/ 	.short	0x0100
        /*033a*/ 	.byte	0x07
	.zero		1


	//   ....[36]....
        /*033c*/ 	.word	0x00000950
        /*0340*/ 	.word	0x000000ff
        /*0344*/ 	.word	0x00000118
        /*0348*/ 	.short	0x0100
        /*034a*/ 	.byte	0x07
	.zero		1


	//   ....[37]....
        /*034c*/ 	.word	0x00000960
        /*0350*/ 	.word	0x000000ff
        /*0354*/ 	.word	0x00000138
        /*0358*/ 	.short	0x0100
        /*035a*/ 	.byte	0x07
	.zero		1


	//   ....[38]....
        /*035c*/ 	.word	0x00000970
        /*0360*/ 	.word	0x000000ff
        /*0364*/ 	.word	0x00000120
        /*0368*/ 	.short	0x0100
        /*036a*/ 	.byte	0x07
	.zero		1


	//   ....[39]....
        /*036c*/ 	.word	0x00000980
        /*0370*/ 	.word	0x000000ff
        /*0374*/ 	.word	0x00000140
        /*0378*/ 	.short	0x0100
        /*037a*/ 	.byte	0x07
	.zero		1


	//   ....[40]....
        /*037c*/ 	.word	0x00000990
        /*0380*/ 	.word	0x000000ff
        /*0384*/ 	.word	0x00000128
        /*0388*/ 	.short	0x0100
        /*038a*/ 	.byte	0x07
	.zero		1


	//   ....[41]....
        /*038c*/ 	.word	0x000009a0
        /*0390*/ 	.word	0x000000ff
        /*0394*/ 	.word	0x00000148
        /*0398*/ 	.short	0x0100
        /*039a*/ 	.byte	0x07
	.zero		1


	//   ....[42]....
        /*039c*/ 	.word	0x00000a90
        /*03a0*/ 	.word	0x000000ff
        /*03a4*/ 	.word	0x00000150
        /*03a8*/ 	.short	0x0100
        /*03aa*/ 	.byte	0x05
	.zero		1


	//   ....[43]....
        /*03ac*/ 	.word	0x00000aa0
        /*03b0*/ 	.word	0x000000ff
        /*03b4*/ 	.word	0x00000158
        /*03b8*/ 	.short	0x0100
        /*03ba*/ 	.byte	0x05
	.zero		1


	//   ....[44]....
        /*03bc*/ 	.word	0x00000be0
        /*03c0*/ 	.word	0x000000ff
        /*03c4*/ 	.word	0x00000160
        /*03c8*/ 	.short	0x0100
        /*03ca*/ 	.byte	0x05
	.zero		1


	//   ....[45]....
        /*03cc*/ 	.word	0x00000bf0
        /*03d0*/ 	.word	0x000000ff
        /*03d4*/ 	.word	0x00000168
        /*03d8*/ 	.short	0x0100
        /*03da*/ 	.byte	0x05
	.zero		1


	//   ....[46]....
        /*03dc*/ 	.word	0x00000d20
        /*03e0*/ 	.word	0x000000ff
        /*03e4*/ 	.word	0x00000170
        /*03e8*/ 	.short	0x0100
        /*03ea*/ 	.byte	0x07
	.zero		1


	//   ....[47]....
        /*03ec*/ 	.word	0x00000d30
        /*03f0*/ 	.word	0x000000ff
        /*03f4*/ 	.word	0x00000180
        /*03f8*/ 	.short	0x0100
        /*03fa*/ 	.byte	0x07
	.zero		1


	//   ....[48]....
        /*03fc*/ 	.word	0x00000d40
        /*0400*/ 	.word	0x000000ff
        /*0404*/ 	.word	0x00000178
        /*0408*/ 	.short	0x0100
        /*040a*/ 	.byte	0x07
	.zero		1


	//   ....[49]....
        /*040c*/ 	.word	0x00000d50
        /*0410*/ 	.word	0x000000ff
        /*0414*/ 	.word	0x00000188
        /*0418*/ 	.short	0x0100
        /*041a*/ 	.byte	0x07
	.zero		1


	//   ....[50]....
        /*041c*/ 	.word	0x00001690
        /*0420*/ 	.word	0x000000ff
        /*0424*/ 	.word	0x00000088
        /*0428*/ 	.short	0x010a
        /*042a*/ 	.byte	0x04
	.zero		1


	//   ....[51]....
        /*042c*/ 	.word	0x00001960
        /*0430*/ 	.word	0x000000ff
        /*0434*/ 	.word	0x00000088
        /*0438*/ 	.short	0x010a
        /*043a*/ 	.byte	0x11
	.zero		1


	//   ....[52]....
        /*043c*/ 	.word	0x00001ad0
        /*0440*/ 	.word	0x000000ff
        /*0444*/ 	.word	0x00000088
        /*0448*/ 	.short	0x010a
        /*044a*/ 	.byte	0x08
	.zero		1


	//   ....[53]....
        /*044c*/ 	.word	0x00001cf0
        /*0450*/ 	.word	0x000000ff
        /*0454*/ 	.word	0x00000158
        /*0458*/ 	.short	0x0101
        /*045a*/ 	.byte	0x16
	.zero		1


	//   ....[54]....
        /*045c*/ 	.word	0x00001d20
        /*0460*/ 	.word	0x000000ff
        /*0464*/ 	.word	0x00000088
        /*0468*/ 	.short	0x010a
        /*046a*/ 	.byte	0x04
	.zero		1


	//   ....[55]....
        /*046c*/ 	.word	0x00001fd0
        /*0470*/ 	.word	0x000000ff
        /*0474*/ 	.word	0x00000088
        /*0478*/ 	.short	0x010a
        /*047a*/ 	.byte	0x19
	.zero		1


	//   ....[56]....
        /*047c*/ 	.word	0x00002140
        /*0480*/ 	.word	0x000000ff
        /*0484*/ 	.word	0x00000088
        /*0488*/ 	.short	0x010a
        /*048a*/ 	.byte	0x08
	.zero		1


	//   ....[57]....
        /*048c*/ 	.word	0x000023a0
        /*0490*/ 	.word	0x000000ff
        /*0494*/ 	.word	0x00000160
        /*0498*/ 	.short	0x010a
        /*049a*/ 	.byte	0x16
	.zero		1


	//   ....[58]....
        /*049c*/ 	.word	0x00002460
        /*04a0*/ 	.word	0x000000ff
        /*04a4*/ 	.word	0x00000000
        /*04a8*/ 	.short	0x0101
        /*04aa*/ 	.byte	0x04
	.zero		1


	//   ....[59]....
        /*04ac*/ 	.word	0x00002960
        /*04b0*/ 	.word	0x000000ff
        /*04b4*/ 	.word	0x00000000
        /*04b8*/ 	.short	0x010a
        /*04ba*/ 	.byte	0x04
	.zero		1


	//   ....[60]....
        /*04bc*/ 	.word	0x00002a00
        /*04c0*/ 	.word	0x000000ff
        /*04c4*/ 	.word	0x00000000
        /*04c8*/ 	.short	0x010a
        /*04ca*/ 	.byte	0x04
	.zero		1


	//   ....[61]....
        /*04cc*/ 	.word	0x00002aa0
        /*04d0*/ 	.word	0x000000ff
        /*04d4*/ 	.word	0x00000000
        /*04d8*/ 	.short	0x010a
        /*04da*/ 	.byte	0x04
	.zero		1


	//   ....[62]....
        /*04dc*/ 	.word	0x00002b40
        /*04e0*/ 	.word	0x000000ff
        /*04e4*/ 	.word	0x00000000
        /*04e8*/ 	.short	0x010a
        /*04ea*/ 	.byte	0x04
	.zero		1


	//   ....[63]....
        /*04ec*/ 	.word	0x00002be0
        /*04f0*/ 	.word	0x000000ff
        /*04f4*/ 	.word	0x00000000
        /*04f8*/ 	.short	0x010a
        /*04fa*/ 	.byte	0x04
	.zero		1


	//   ....[64]....
        /*04fc*/ 	.word	0x00002c80
        /*0500*/ 	.word	0x000000ff
        /*0504*/ 	.word	0x00000000
        /*0508*/ 	.short	0x010a
        /*050a*/ 	.byte	0x04
	.zero		1


	//   ....[65]....
        /*050c*/ 	.word	0x00002d20
        /*0510*/ 	.word	0x000000ff
        /*0514*/ 	.word	0x00000000
        /*0518*/ 	.short	0x010a
        /*051a*/ 	.byte	0x04
	.zero		1


	//   ....[66]....
        /*051c*/ 	.word	0x00002dc0
        /*0520*/ 	.word	0x000000ff
        /*0524*/ 	.word	0x00000000
        /*0528*/ 	.short	0x010a
        /*052a*/ 	.byte	0x04
	.zero		1


	//   ....[67]....
        /*052c*/ 	.word	0x00002e60
        /*0530*/ 	.word	0x000000ff
        /*0534*/ 	.word	0x00000000
        /*0538*/ 	.short	0x010a
        /*053a*/ 	.byte	0x04
	.zero		1


	//   ....[68]....
        /*053c*/ 	.word	0x00002f00
        /*0540*/ 	.word	0x000000ff
        /*0544*/ 	.word	0x00000000
        /*0548*/ 	.short	0x010a
        /*054a*/ 	.byte	0x04
	.zero		1


	//   ....[69]....
        /*054c*/ 	.word	0x00002fa0
        /*0550*/ 	.word	0x000000ff
        /*0554*/ 	.word	0x00000000
        /*0558*/ 	.short	0x010a
        /*055a*/ 	.byte	0x04
	.zero		1


	//   ....[70]....
        /*055c*/ 	.word	0x00003040
        /*0560*/ 	.word	0x000000ff
        /*0564*/ 	.word	0x00000000
        /*0568*/ 	.short	0x010a
        /*056a*/ 	.byte	0x04
	.zero		1


	//   ....[71]....
        /*056c*/ 	.word	0x000030e0
        /*0570*/ 	.word	0x000000ff
        /*0574*/ 	.word	0x00000000
        /*0578*/ 	.short	0x010a
        /*057a*/ 	.byte	0x04
	.zero		1


	//   ....[72]....
        /*057c*/ 	.word	0x00003180
        /*0580*/ 	.word	0x000000ff
        /*0584*/ 	.word	0x00000000
        /*0588*/ 	.short	0x010a
        /*058a*/ 	.byte	0x04
	.zero		1


	//   ....[73]....
        /*058c*/ 	.word	0x00003220
        /*0590*/ 	.word	0x000000ff
        /*0594*/ 	.word	0x00000000
        /*0598*/ 	.short	0x010a
        /*059a*/ 	.byte	0x04
	.zero		1


	//   ....[74]....
        /*059c*/ 	.word	0x000032c0
        /*05a0*/ 	.word	0x000000ff
        /*05a4*/ 	.word	0x00000000
        /*05a8*/ 	.short	0x010a
        /*05aa*/ 	.byte	0x04
	.zero		1


	//   ....[75]....
        /*05ac*/ 	.word	0x00003370
        /*05b0*/ 	.word	0x00000000
        /*05b4*/ 	.word	0x00000000
        /*05b8*/ 	.short	0x010a
        /*05ba*/ 	.byte	0xff
	.zero		1


	//   ....[76]....
        /*05bc*/ 	.word	0x000034a0
        /*05c0*/ 	.word	0x000000ff
        /*05c4*/ 	.word	0x00000168
        /*05c8*/ 	.short	0x010a
        /*05ca*/ 	.byte	0x2d
	.zero		1


	//   ....[77]....
        /*05cc*/ 	.word	0x00003540
        /*05d0*/ 	.word	0x000000ff
        /*05d4*/ 	.word	0x00000160
        /*05d8*/ 	.short	0x010a
        /*05da*/ 	.byte	0x2d
	.zero		1


	//   ....[78]....
        /*05dc*/ 	.word	0x000035e0
        /*05e0*/ 	.word	0x000000ff
        /*05e4*/ 	.word	0x00000000
        /*05e8*/ 	.short	0x0101
        /*05ea*/ 	.byte	0x06
	.zero		1


	//   ....[79]....
        /*05ec*/ 	.word	0x00003620
        /*05f0*/ 	.word	0x000000ff
        /*05f4*/ 	.word	0x00000168
        /*05f8*/ 	.short	0x0106
        /*05fa*/ 	.byte	0x2d
	.zero		1


	//   ....[80]....
        /*05fc*/ 	.word	0x00003660
        /*0600*/ 	.word	0x00000000
        /*0604*/ 	.word	0x00000168
        /*0608*/ 	.short	0x010a
        /*060a*/ 	.byte	0xff
	.zero		1


	//   ....[81]....
        /*060c*/ 	.word	0x00003b70
        /*0610*/ 	.word	0x000000ff
        /*0614*/ 	.word	0x00000160
        /*0618*/ 	.short	0x010a
        /*061a*/ 	.byte	0x06
	.zero		1


	//   ....[82]....
        /*061c*/ 	.word	0x00003c20
        /*0620*/ 	.word	0x000000ff
        /*0624*/ 	.word	0x00000000
        /*0628*/ 	.short	0x0101
        /*062a*/ 	.byte	0x05
	.zero		1


	//   ....[83]....
        /*062c*/ 	.word	0x00003c30
        /*0630*/ 	.word	0x000000ff
        /*0634*/ 	.word	0x00000180
        /*0638*/ 	.short	0x010a
        /*063a*/ 	.byte	0x08
	.zero		1


	//   ....[84]....
        /*063c*/ 	.word	0x00003cc0
        /*0640*/ 	.word	0x000000ff
        /*0644*/ 	.word	0x00000000
        /*0648*/ 	.short	0x010a
        /*064a*/ 	.byte	0x04
	.zero		1


	//   ....[85]....
        /*064c*/ 	.word	0x00003d30
        /*0650*/ 	.word	0x000000ff
        /*0654*/ 	.word	0x00000000
        /*0658*/ 	.short	0x010a
        /*065a*/ 	.byte	0x07
	.zero		1


	//   ....[86]....
        /*065c*/ 	.word	0x00003e60
        /*0660*/ 	.word	0x000000ff
        /*0664*/ 	.word	0x00000000
        /*0668*/ 	.short	0x010a
        /*066a*/ 	.byte	0x04
	.zero		1


	//   ....[87]....
        /*066c*/ 	.word	0x000040b0
        /*0670*/ 	.word	0x000000ff
        /*0674*/ 	.word	0x00000000
        /*0678*/ 	.short	0x010a
        /*067a*/ 	.byte	0x05
	.zero		1


	//   ....[88]....
        /*067c*/ 	.word	0x00004140
        /*0680*/ 	.word	0x000000ff
        /*0684*/ 	.word	0x00000000
        /*0688*/ 	.short	0x010a
        /*068a*/ 	.byte	0x07
	.zero		1


	//   ....[89]....
        /*068c*/ 	.word	0x00004660
        /*0690*/ 	.word	0x000000ff
        /*0694*/ 	.word	0x00000160
        /*0698*/ 	.short	0x010a
        /*069a*/ 	.byte	0x16
	.zero		1


	//   ....[90]....
        /*069c*/ 	.word	0x00004700
        /*06a0*/ 	.word	0x000000ff
        /*06a4*/ 	.word	0x00000000
        /*06a8*/ 	.short	0x0101
        /*06aa*/ 	.byte	0x0f
	.zero		1


	//   ....[91]....
        /*06ac*/ 	.word	0x00004a20
        /*06b0*/ 	.word	0x000000ff
        /*06b4*/ 	.word	0x00000158
        /*06b8*/ 	.short	0x010a
        /*06ba*/ 	.byte	0x16
	.zero		1


	//   ....[92]....
        /*06bc*/ 	.word	0x00004c00
        /*06c0*/ 	.word	0x000000ff
        /*06c4*/ 	.word	0x00000130
        /*06c8*/ 	.short	0x010a
        /*06ca*/ 	.byte	0x16
	.zero		1


	//   ....[93]....
        /*06cc*/ 	.word	0x00004e70
        /*06d0*/ 	.word	0x000000ff
        /*06d4*/ 	.word	0x00000110
        /*06d8*/ 	.short	0x010b
        /*06da*/ 	.byte	0x16
	.zero		1


	//   ....[94]....
        /*06dc*/ 	.word	0x00004e80
        /*06e0*/ 	.word	0x000000ff
        /*06e4*/ 	.word	0x00000000
        /*06e8*/ 	.short	0x0101
        /*06ea*/ 	.byte	0x1f
	.zero		1


	//   ....[95]....
        /*06ec*/ 	.word	0x00004ea0
        /*06f0*/ 	.word	0x000000ff
        /*06f4*/ 	.word	0x00000138
        /*06f8*/ 	.short	0x010a
        /*06fa*/ 	.byte	0x16
	.zero		1


	//   ....[96]....
        /*06fc*/ 	.word	0x00005000
        /*0700*/ 	.word	0x000000ff
        /*0704*/ 	.word	0x00000118
        /*0708*/ 	.short	0x010b
        /*070a*/ 	.byte	0x16
	.zero		1


	//   ....[97]....
        /*070c*/ 	.word	0x00005010
        /*0710*/ 	.word	0x000000ff
        /*0714*/ 	.word	0x00000000
        /*0718*/ 	.short	0x0101
        /*071a*/ 	.byte	0x1e
	.zero		1


	//   ....[98]....
        /*071c*/ 	.word	0x00005020
        /*0720*/ 	.word	0x000000ff
        /*0724*/ 	.word	0x00000140
        /*0728*/ 	.short	0x010a
        /*072a*/ 	.byte	0x16
	.zero		1


	//   ....[99]....
        /*072c*/ 	.word	0x000051c0
        /*0730*/ 	.word	0x000000ff
        /*0734*/ 	.word	0x00000120
        /*0738*/ 	.short	0x010b
        /*073a*/ 	.byte	0x16
	.zero		1


	//   ....[100]....
        /*073c*/ 	.word	0x00005240
        /*0740*/ 	.word	0x000000ff
        /*0744*/ 	.word	0x00000000
        /*0748*/ 	.short	0x0101
        /*074a*/ 	.byte	0x2d
	.zero		1


	//   ....[101]....
        /*074c*/ 	.word	0x00005270
        /*0750*/ 	.word	0x000000ff
        /*0754*/ 	.word	0x00000148
        /*0758*/ 	.short	0x010a
        /*075a*/ 	.byte	0x16
	.zero		1


	//   ....[102]....
        /*075c*/ 	.word	0x00005440
        /*0760*/ 	.word	0x000000ff
        /*0764*/ 	.word	0x00000128
        /*0768*/ 	.short	0x010b
        /*076a*/ 	.byte	0x16
	.zero		1


	//   ....[103]....
        /*076c*/ 	.word	0x00005460
        /*0770*/ 	.word	0x000000ff
        /*0774*/ 	.word	0x00000000
        /*0778*/ 	.short	0x0101
        /*077a*/ 	.byte	0x17
	.zero		1


	//   ....[104]....
        /*077c*/ 	.word	0x00005490
        /*0780*/ 	.word	0x000000ff
        /*0784*/ 	.word	0x00000130
        /*0788*/ 	.short	0x010a
        /*078a*/ 	.byte	0x16
	.zero		1


	//   ....[105]....
        /*078c*/ 	.word	0x000054b0
        /*0790*/ 	.word	0x000000ff
        /*0794*/ 	.word	0x00000138
        /*0798*/ 	.short	0x010a
        /*079a*/ 	.byte	0x16
	.zero		1


	//   ....[106]....
        /*079c*/ 	.word	0x000054d0
        /*07a0*/ 	.word	0x000000ff
        /*07a4*/ 	.word	0x00000140
        /*07a8*/ 	.short	0x010a
        /*07aa*/ 	.byte	0x16
	.zero		1


	//   ....[107]....
        /*07ac*/ 	.word	0x00005510
        /*07b0*/ 	.word	0x00000000
        /*07b4*/ 	.word	0x00000148
        /*07b8*/ 	.short	0x010a
        /*07ba*/ 	.byte	0xff
	.zero		1


	//   ....[108]....
        /*07bc*/ 	.word	0x000058a0
        /*07c0*/ 	.word	0x000000ff
        /*07c4*/ 	.word	0x00000160
        /*07c8*/ 	.short	0x010a
        /*07ca*/ 	.byte	0x32
	.zero		1


	//   ....[109]....
        /*07cc*/ 	.word	0x000059c0
        /*07d0*/ 	.word	0x000000ff
        /*07d4*/ 	.word	0x00000000
        /*07d8*/ 	.short	0x0101
        /*07da*/ 	.byte	0x04
	.zero		1


	//   ....[110]....
        /*07dc*/ 	.word	0x00006430
        /*07e0*/ 	.word	0x000000ff
        /*07e4*/ 	.word	0x00000110
        /*07e8*/ 	.short	0x010a
        /*07ea*/ 	.byte	0x32
	.zero		1


	//   ....[111]....
        /*07ec*/ 	.word	0x000064d0
        /*07f0*/ 	.word	0x00000053
        /*07f4*/ 	.word	0x00000170
        /*07f8*/ 	.short	0x010a
        /*07fa*/ 	.byte	0xff
	.zero		1


	//   ....[112]....
        /*07fc*/ 	.word	0x000065a0
        /*0800*/ 	.word	0x000000ff
        /*0804*/ 	.word	0x00000110
        /*0808*/ 	.short	0x010a
        /*080a*/ 	.byte	0x32
	.zero		1


	//   ....[113]....
        /*080c*/ 	.word	0x00006680
        /*0810*/ 	.word	0x00000053
        /*0814*/ 	.word	0x00000170
        /*0818*/ 	.short	0x010a
        /*081a*/ 	.byte	0xff
	.zero		1


	//   ....[114]....
        /*081c*/ 	.word	0x00006dd0
        /*0820*/ 	.word	0x00000000
        /*0824*/ 	.word	0x00000000
        /*0828*/ 	.short	0x0101
        /*082a*/ 	.byte	0xff
	.zero		1


	//   ....[115]....
        /*082c*/ 	.word	0x00006de0
        /*0830*/ 	.word	0x00000004
        /*0834*/ 	.word	0x00000110
        /*0838*/ 	.short	0x010a
        /*083a*/ 	.byte	0xff
	.zero		1


	//   ....[116]....
        /*083c*/ 	.word	0x00006ea0
        /*0840*/ 	.word	0x00000004
        /*0844*/ 	.word	0x00000110
        /*0848*/ 	.short	0x010a
        /*084a*/ 	.byte	0xff
	.zero		1


	//   ....[117]....
        /*084c*/ 	.word	0x00007660
        /*0850*/ 	.word	0x0000005d
        /*0854*/ 	.word	0x00000000
        /*0858*/ 	.short	0x0101
        /*085a*/ 	.byte	0xff
	.zero		1


	//   ....[118]....
        /*085c*/ 	.word	0x00007680
        /*0860*/ 	.word	0x00000010
        /*0864*/ 	.word	0x00000110
        /*0868*/ 	.short	0x010a
        /*086a*/ 	.byte	0xff
	.zero		1


	//   ....[119]....
        /*086c*/ 	.word	0x00007730
        /*0870*/ 	.word	0x00000010
        /*0874*/ 	.word	0x00000110
        /*0878*/ 	.short	0x010a
        /*087a*/ 	.byte	0xff
	.zero		1


	//   ....[120]....
        /*087c*/ 	.word	0x00007ee0
        /*0880*/ 	.word	0x0000005d
        /*0884*/ 	.word	0x00000000
        /*0888*/ 	.short	0x0101
        /*088a*/ 	.byte	0xff
	.zero		1


	//   ....[121]....
        /*088c*/ 	.word	0x00007f00
        /*0890*/ 	.word	0x00000011
        /*0894*/ 	.word	0x00000110
        /*0898*/ 	.short	0x010a
        /*089a*/ 	.byte	0xff
	.zero		1


	//   ....[122]....
        /*089c*/ 	.word	0x00007fb0
        /*08a0*/ 	.word	0x00000011
        /*08a4*/ 	.word	0x00000110
        /*08a8*/ 	.short	0x010a
        /*08aa*/ 	.byte	0xff
	.zero		1


	//   ....[123]....
        /*08ac*/ 	.word	0x000082f0
        /*08b0*/ 	.word	0x000000ff
        /*08b4*/ 	.word	0x00000000
        /*08b8*/ 	.short	0x0101
        /*08ba*/ 	.byte	0x05
	.zero		1


	//   ....[124]....
        /*08bc*/ 	.word	0x000087c0
        /*08c0*/ 	.word	0x00000003
        /*08c4*/ 	.word	0x00000000
        /*08c8*/ 	.short	0x0101
        /*08ca*/ 	.byte	0xff
	.zero		1


	//   ....[125]....
        /*08cc*/ 	.word	0x00008a00
        /*08d0*/ 	.word	0x000000ff
        /*08d4*/ 	.word	0x00000000
        /*08d8*/ 	.short	0x0101
        /*08da*/ 	.byte	0x04
	.zero		1


	//   ....[126]....
        /*08dc*/ 	.word	0x00008a30
        /*08e0*/ 	.word	0x00000002
        /*08e4*/ 	.word	0x00000088
        /*08e8*/ 	.short	0x010a
        /*08ea*/ 	.byte	0xff
	.zero		1


	//   ....[127]....
        /*08ec*/ 	.word	0x00008a90
        /*08f0*/ 	.word	0x00000002
        /*08f4*/ 	.word	0x00000088
        /*08f8*/ 	.short	0x010a
        /*08fa*/ 	.byte	0xff
	.zero		1


	//   ....[128]....
        /*08fc*/ 	.word	0x00008af0
        /*0900*/ 	.word	0x00000002
        /*0904*/ 	.word	0x00000160
        /*0908*/ 	.short	0x010a
        /*090a*/ 	.byte	0xff
	.zero		1


	//   ....[129]....
        /*090c*/ 	.word	0x00008b50
        /*0910*/ 	.word	0x00000000
        /*0914*/ 	.word	0x00000000
        /*0918*/ 	.short	0x010a
        /*091a*/ 	.byte	0xff
	.zero		1


	//   ....[130]....
        /*091c*/ 	.word	0x00008bb0
        /*0920*/ 	.word	0x00000000
        /*0924*/ 	.word	0x00000000
        /*0928*/ 	.short	0x010a
        /*092a*/ 	.byte	0xff
	.zero		1


	//   ....[131]....
        /*092c*/ 	.word	0x00008c10
        /*0930*/ 	.word	0x00000000
        /*0934*/ 	.word	0x00000000
        /*0938*/ 	.short	0x010a
        /*093a*/ 	.byte	0xff
	.zero		1


	//   ....[132]....
        /*093c*/ 	.word	0x00008c70
        /*0940*/ 	.word	0x00000000
        /*0944*/ 	.word	0x00000000
        /*0948*/ 	.short	0x010a
        /*094a*/ 	.byte	0xff
	.zero		1


	//   ....[133]....
        /*094c*/ 	.word	0x00008cd0
        /*0950*/ 	.word	0x00000000
        /*0954*/ 	.word	0x00000000
        /*0958*/ 	.short	0x010a
        /*095a*/ 	.byte	0xff
	.zero		1


	//   ....[134]....
        /*095c*/ 	.word	0x00008d30
        /*0960*/ 	.word	0x00000000
        /*0964*/ 	.word	0x00000000
        /*0968*/ 	.short	0x010a
        /*096a*/ 	.byte	0xff
	.zero		1


	//   ....[135]....
        /*096c*/ 	.word	0x00008d90
        /*0970*/ 	.word	0x00000000
        /*0974*/ 	.word	0x00000000
        /*0978*/ 	.short	0x010a
        /*097a*/ 	.byte	0xff
	.zero		1


	//   ....[136]....
        /*097c*/ 	.word	0x00008df0
        /*0980*/ 	.word	0x00000000
        /*0984*/ 	.word	0x00000000
        /*0988*/ 	.short	0x010a
        /*098a*/ 	.byte	0xff
	.zero		1


	//   ....[137]....
        /*098c*/ 	.word	0x00008e50
        /*0990*/ 	.word	0x00000000
        /*0994*/ 	.word	0x00000000
        /*0998*/ 	.short	0x010a
        /*099a*/ 	.byte	0xff
	.zero		1


	//   ....[138]....
        /*099c*/ 	.word	0x00008eb0
        /*09a0*/ 	.word	0x00000000
        /*09a4*/ 	.word	0x00000000
        /*09a8*/ 	.short	0x010a
        /*09aa*/ 	.byte	0xff
	.zero		1


	//   ....[139]....
        /*09ac*/ 	.word	0x00008f10
        /*09b0*/ 	.word	0x00000000
        /*09b4*/ 	.word	0x00000000
        /*09b8*/ 	.short	0x010a
        /*09ba*/ 	.byte	0xff
	.zero		1


	//   ....[140]....
        /*09bc*/ 	.word	0x00008f70
        /*09c0*/ 	.word	0x00000000
        /*09c4*/ 	.word	0x00000000
        /*09c8*/ 	.short	0x010a
        /*09ca*/ 	.byte	0xff
	.zero		1


	//   ....[141]....
        /*09cc*/ 	.word	0x00008fd0
        /*09d0*/ 	.word	0x00000000
        /*09d4*/ 	.word	0x00000000
        /*09d8*/ 	.short	0x010a
        /*09da*/ 	.byte	0xff
	.zero		1


	//   ....[142]....
        /*09dc*/ 	.word	0x00009030
        /*09e0*/ 	.word	0x00000000
        /*09e4*/ 	.word	0x00000000
        /*09e8*/ 	.short	0x010a
        /*09ea*/ 	.byte	0xff
	.zero		1


	//   ....[143]....
        /*09ec*/ 	.word	0x00009090
        /*09f0*/ 	.word	0x00000000
        /*09f4*/ 	.word	0x00000000
        /*09f8*/ 	.short	0x010a
        /*09fa*/ 	.byte	0xff
	.zero		1


	//   ....[144]....
        /*09fc*/ 	.word	0x000090f0
        /*0a00*/ 	.word	0x00000000
        /*0a04*/ 	.word	0x00000000
        /*0a08*/ 	.short	0x010a
        /*0a0a*/ 	.byte	0xff
	.zero		1


	//   ....[145]....
        /*0a0c*/ 	.word	0x00009150
        /*0a10*/ 	.word	0x00000004
        /*0a14*/ 	.word	0x00000168
        /*0a18*/ 	.short	0x010a
        /*0a1a*/ 	.byte	0xff
	.zero		1


	//   ....[146]....
        /*0a1c*/ 	.word	0x000091b0
        /*0a20*/ 	.word	0x00000004
        /*0a24*/ 	.word	0x00000160
        /*0a28*/ 	.short	0x010a
        /*0a2a*/ 	.byte	0xff
	.zero		1


	//   ....[147]....
        /*0a2c*/ 	.word	0x00009210
        /*0a30*/ 	.word	0x00000000
        /*0a34*/ 	.word	0x00000160
        /*0a38*/ 	.short	0x010a
        /*0a3a*/ 	.byte	0xff
	.zero		1


	//   ....[148]....
        /*0a3c*/ 	.word	0x00009270
        /*0a40*/ 	.word	0x00000005
        /*0a44*/ 	.word	0x00000180
        /*0a48*/ 	.short	0x010a
        /*0a4a*/ 	.byte	0xff
	.zero		1


	//   ....[149]....
        /*0a4c*/ 	.word	0x000092d0
        /*0a50*/ 	.word	0x00000000
        /*0a54*/ 	.word	0x00000000
        /*0a58*/ 	.short	0x010a
        /*0a5a*/ 	.byte	0xff
	.zero		1


	//   ....[150]....
        /*0a5c*/ 	.word	0x00009330
        /*0a60*/ 	.word	0x00000000
        /*0a64*/ 	.word	0x00000000
        /*0a68*/ 	.short	0x010a
        /*0a6a*/ 	.byte	0xff
	.zero		1


	//   ....[151]....
        /*0a6c*/ 	.word	0x00009390
        /*0a70*/ 	.word	0x00000000
        /*0a74*/ 	.word	0x00000000
        /*0a78*/ 	.short	0x010a
        /*0a7a*/ 	.byte	0xff
	.zero		1


	//   ....[152]....
        /*0a7c*/ 	.word	0x000093f0
        /*0a80*/ 	.word	0x00000000
        /*0a84*/ 	.word	0x00000160
        /*0a88*/ 	.short	0x010a
        /*0a8a*/ 	.byte	0xff
	.zero		1


	//   ....[153]....
        /*0a8c*/ 	.word	0x00009450
        /*0a90*/ 	.word	0x00000000
        /*0a94*/ 	.word	0x00000158
        /*0a98*/ 	.short	0x010a
        /*0a9a*/ 	.byte	0xff
	.zero		1


	//   ....[154]....
        /*0a9c*/ 	.word	0x000094b0
        /*0aa0*/ 	.word	0x00000003
        /*0aa4*/ 	.word	0x00000130
        /*0aa8*/ 	.short	0x010a
        /*0aaa*/ 	.byte	0xff
	.zero		1


	//   ....[155]....
        /*0aac*/ 	.word	0x00009510
        /*0ab0*/ 	.word	0x00000003
        /*0ab4*/ 	.word	0x00000138
        /*0ab8*/ 	.short	0x010a
        /*0aba*/ 	.byte	0xff
	.zero		1


	//   ....[156]....
        /*0abc*/ 	.word	0x00009570
        /*0ac0*/ 	.word	0x00000003
        /*0ac4*/ 	.word	0x00000140
        /*0ac8*/ 	.short	0x010a
        /*0aca*/ 	.byte	0xff
	.zero		1


	//   ....[157]....
        /*0acc*/ 	.word	0x000095d0
        /*0ad0*/ 	.word	0x00000003
        /*0ad4*/ 	.word	0x00000148
        /*0ad8*/ 	.short	0x010a
        /*0ada*/ 	.byte	0xff
	.zero		1


	//   ....[158]....
        /*0adc*/ 	.word	0x00009630
        /*0ae0*/ 	.word	0x00000000
        /*0ae4*/ 	.word	0x00000130
        /*0ae8*/ 	.short	0x010a
        /*0aea*/ 	.byte	0xff
	.zero		1


	//   ....[159]....
        /*0aec*/ 	.word	0x00009690
        /*0af0*/ 	.word	0x00000000
        /*0af4*/ 	.word	0x00000138
        /*0af8*/ 	.short	0x010a
        /*0afa*/ 	.byte	0xff
	.zero		1


	//   ....[160]....
        /*0afc*/ 	.word	0x000096f0
        /*0b00*/ 	.word	0x00000000
        /*0b04*/ 	.word	0x00000140
        /*0b08*/ 	.short	0x010a
        /*0b0a*/ 	.byte	0xff
	.zero		1


	//   ....[161]....
        /*0b0c*/ 	.word	0x00009750
        /*0b10*/ 	.word	0x00000000
        /*0b14*/ 	.word	0x00000160
        /*0b18*/ 	.short	0x010a
        /*0b1a*/ 	.byte	0xff
	.zero		1


	//   ....[162]....
        /*0b1c*/ 	.word	0x000097b0
        /*0b20*/ 	.word	0x00000002
        /*0b24*/ 	.word	0x00000110
        /*0b28*/ 	.short	0x010a
        /*0b2a*/ 	.byte	0xff
	.zero		1


	//   ....[163]....
        /*0b2c*/ 	.word	0x00009800
        /*0b30*/ 	.word	0x00000053
        /*0b34*/ 	.word	0x00000170
        /*0b38*/ 	.short	0x010a
        /*0b3a*/ 	.byte	0xff
	.zero		1


	//   ....[164]....
        /*0b3c*/ 	.word	0x00009850
        /*0b40*/ 	.word	0x00000004
        /*0b44*/ 	.word	0x00000110
        /*0b48*/ 	.short	0x010a
        /*0b4a*/ 	.byte	0xff
	.zero		1


	//   ....[165]....
        /*0b4c*/ 	.word	0x000098a0
        /*0b50*/ 	.word	0x00000010
        /*0b54*/ 	.word	0x00000110
        /*0b58*/ 	.short	0x010a
        /*0b5a*/ 	.byte	0xff
	.zero		1


	//   ....[166]....
        /*0b5c*/ 	.word	0x000098f0
        /*0b60*/ 	.word	0x00000011
        /*0b64*/ 	.word	0x00000110
        /*0b68*/ 	.short	0x010a
        /*0b6a*/ 	.byte	0xff
	.zero		1


	//----- nvinfo : EIATTR_NUM_MBARRIERS
	.align		4
.L_47:
        /*0b6c*/ 	.byte	0x03, 0x38
        /*0b6e*/ 	.short	0x0032


	//----- nvinfo : EIATTR_EXIT_INSTR_OFFSETS
	.align		4
        /*0b70*/ 	.byte	0x04, 0x1c
        /*0b72*/ 	.short	(.L_49 - .L_48)


	//   ....[0]....
.L_48:
        /*0b74*/ 	.word	0x000033a0


	//   ....[1]....
        /*0b78*/ 	.word	0x00003630


	//   ....[2]....
        /*0b7c*/ 	.word	0x00003690


	//   ....[3]....
        /*0b80*/ 	.word	0x000043b0


	//   ....[4]....
        /*0b84*/ 	.word	0x00005540


	//   ....[5]....
        /*0b88*/ 	.word	0x00005580


	//   ....[6]....
        /*0b8c*/ 	.word	0x000088f0


	//   ....[7]....
        /*0b90*/ 	.word	0x00008970


	//   ....[8]....
        /*0b94*/ 	.word	0x000089a0


	//   ....[9]....
        /*0b98*/ 	.word	0x00008a10


	//----- nvinfo : EIATTR_MAX_THREADS
	.align		4
.L_49:
        /*0b9c*/ 	.byte	0x04, 0x05
        /*0b9e*/ 	.short	(.L_51 - .L_50)
.L_50:
        /*0ba0*/ 	.word	0x00000100
        /*0ba4*/ 	.word	0x00000001
        /*0ba8*/ 	.word	0x00000001


	//----- nvinfo : EIATTR_CRS_STACK_SIZE
	.align		4
.L_51:
        /*0bac*/ 	.byte	0x04, 0x1e
        /*0bae*/ 	.short	(.L_53 - .L_52)
.L_52:
        /*0bb0*/ 	.word	0x00000000


	//----- nvinfo : EIATTR_CBANK_PARAM_SIZE
	.align		4
.L_53:
        /*0bb4*/ 	.byte	0x03, 0x19
        /*0bb6*/ 	.short	0x0800


	//----- nvinfo : EIATTR_PARAM_CBANK
	.align		4
        /*0bb8*/ 	.byte	0x04, 0x0a
        /*0bba*/ 	.short	(.L_55 - .L_54)
	.align		4
.L_54:
        /*0bbc*/ 	.word	index@(.nv.constant0._ZN7cutlass13device_kernelINS_4conv6kernel13ConvUniversalINS1_16ConvProblemShapeILNS1_8OperatorE1ELi2EEENS1_10collective14CollectiveConvINS1_47MainloopSm100TmaUmmaWarpSpecializedImplicitGemmILS5_1ELi17ELi2ELi1ELi2EN4cute5tupleIJNSA_1CILi1EEESD_SD_EEEEENSB_IJNSC_ILi64EEENSC_ILi128EEENSB_IJNSC_ILi32EEEEEEEEENS_6half_tESL_NSA_8TiledMMAINSA_8MMA_AtomIJNSA_20SM100_MMA_F16BF16_SSISL_SL_fLi64ELi128ELNSA_4UMMA5MajorE0ELSQ_1ELNSP_7ScaleInE0ELSR_0EEEEEENSA_6LayoutISE_NSB_IJNSC_ILi0EEESV_SV_EEEEENSB_IJNSA_10UnderscoreESY_SY_EEEEENS7_6detail27Sm100ImplicitGemmTileTraitsINSA_20SM90_TMA_LOAD_IM2COLENSA_14ComposedLayoutINSA_7SwizzleILi2ELi4ELi3EEENSA_18smem_ptr_flag_bitsILi16EEENSU_INSB_IJNSC_ILi8EEESI_EEENSB_IJSI_SD_EEEEEEEvEENS12_INSA_13SM90_TMA_LOADENS14_INS15_ILi3ELi4ELi3EEES18_NSU_INSB_IJSG_S19_EEENSB_IJSD_SG_EEEEEEEvEEEENS_8epilogue10collective18CollectiveEpilogueINS1N_23Sm100TmaWarpSpecializedILi4ELi2ELi16ELb1ELb0EEEJSK_NSB_IJNSU_ISG_SD_EENSU_ISI_SD_EEEEESL_NSB_IJNSB_IJlllEEESD_SV_EEESL_S1W_NS1N_6fusion15FusionCallbacksIS1R_NS1X_17LinearCombinationISL_fSL_fLNS_15FloatRoundStyleE2EEESK_S1U_JEEENSA_5SM1004TMEM4LOAD26SM100_TMEM_LOAD_16dp256b4xES13_S1D_NSA_17SM75_U32x4_LDSM_NENSA_21SM90_TMA_STORE_IM2COLES1D_NSA_17SM90_U32x4_STSM_NENSA_39AutoVectorizingCopyWithAssumedAlignmentILi128EEEEEEvvEEEEvNT_6ParamsE)
        /*0bc0*/ 	.short	0x0380
        /*0bc2*/ 	.short	0x0800


	//----- nvinfo : EIATTR_SW_WAR
	.align		4
.L_55:
        /*0bc4*/ 	.byte	0x04, 0x36
        /*0bc6*/ 	.short	(.L_57 - .L_56)
.L_56:
        /*0bc8*/ 	.word	0x00000008
.L_57:


//--------------------- .nv.callgraph             --------------------------
	.section	.nv.callgraph,"",@"SHT_CUDA_CALLGRAPH"
	.align	4
	.sectionentsize	8
	.align		4
        /*0000*/ 	.word	0x00000000
	.align		4
        /*0004*/ 	.word	0xffffffff
	.align		4
        /*0008*/ 	.word	index@(_ZN7cutlass13device_kernelINS_4conv6kernel13ConvUniversalINS1_16ConvProblemShapeILNS1_8OperatorE1ELi2EEENS1_10collective14CollectiveConvINS1_47MainloopSm100TmaUmmaWarpSpecializedImplicitGemmILS5_1ELi17ELi2ELi1ELi2EN4cute5tupleIJNSA_1CILi1EEESD_SD_EEEEENSB_IJNSC_ILi64EEENSC_ILi128EEENSB_IJNSC_ILi32EEEEEEEEENS_6half_tESL_NSA_8TiledMMAINSA_8MMA_AtomIJNSA_20SM100_MMA_F16BF16_SSISL_SL_fLi64ELi128ELNSA_4UMMA5MajorE0ELSQ_1ELNSP_7ScaleInE0ELSR_0EEEEEENSA_6LayoutISE_NSB_IJNSC_ILi0EEESV_SV_EEEEENSB_IJNSA_10UnderscoreESY_SY_EEEEENS7_6detail27Sm100ImplicitGemmTileTraitsINSA_20SM90_TMA_LOAD_IM2COLENSA_14ComposedLayoutINSA_7SwizzleILi2ELi4ELi3EEENSA_18smem_ptr_flag_bitsILi16EEENSU_INSB_IJNSC_ILi8EEESI_EEENSB_IJSI_SD_EEEEEEEvEENS12_INSA_13SM90_TMA_LOADENS14_INS15_ILi3ELi4ELi3EEES18_NSU_INSB_IJSG_S19_EEENSB_IJSD_SG_EEEEEEEvEEEENS_8epilogue10collective18CollectiveEpilogueINS1N_23Sm100TmaWarpSpecializedILi4ELi2ELi16ELb1ELb0EEEJSK_NSB_IJNSU_ISG_SD_EENSU_ISI_SD_EEEEESL_NSB_IJNSB_IJlllEEESD_SV_EEESL_S1W_NS1N_6fusion15FusionCallbacksIS1R_NS1X_17LinearCombinationISL_fSL_fLNS_15FloatRoundStyleE2EEESK_S1U_JEEENSA_5SM1004TMEM4LOAD26SM100_TMEM_LOAD_16dp256b4xES13_S1D_NSA_17SM75_U32x4_LDSM_NENSA_21SM90_TMA_STORE_IM2COLES1D_NSA_17SM90_U32x4_STSM_NENSA_39AutoVectorizingCopyWithAssumedAlignmentILi128EEEEEEvvEEEEvNT_6ParamsE)
	.align		4
        /*000c*/ 	.word	index@(__assertfail)
	.align		4
        /*0010*/ 	.word	0x00000000
	.align		4
        /*0014*/ 	.word	0xfffffffe
	.align		4
        /*0018*/ 	.word	0x00000000
	.align		4
        /*001c*/ 	.word	0xfffffffd
	.align		4
        /*0020*/ 	.word	0x00000000
	.align		4
        /*0024*/ 	.word	0xfffffffc


//--------------------- .nv.constant4             --------------------------
	.section	.nv.constant4,"a",@progbits
	.align	8
	.align		8
.nv.constant4:
        /*0000*/ 	.dword	__assertfail
	.align		8
        /*0008*/ 	.dword	__unnamed_1
	.align		8
        /*0010*/ 	.dword	__unnamed_2
	.align		8
        /*0018*/ 	.dword	_ZN39_INTERNAL_c666fba9_4_k_cu_5f0cd917_30704cuda3std3__45__cpo5beginE
	.align		8
        /*0020*/ 	.dword	_ZN39_INTERNAL_c666fba9_4_k_cu_5f0cd917_30704cuda3std3__45__cpo3endE
	.align		8
        /*0028*/ 	.dword	_ZN39_INTERNAL_c666fba9_4_k_cu_5f0cd917_30704cuda3std3__45__cpo6cbeginE
	.align		8
        /*0030*/ 	.dword	_ZN39_INTERNAL_c666fba9_4_k_cu_5f0cd917_30704cuda3std3__45__cpo4cendE
	.align		8
        /*0038*/ 	.dword	_ZN39_INTERNAL_c666fba9_4_k_cu_5f0cd917_30704cuda3std3__441_GLOBAL__N__c666fba9_4_k_cu_5f0cd917_30706ignoreE
	.align		8
        /*0040*/ 	.dword	_ZN39_INTERNAL_c666fba9_4_k_cu_5f0cd917_30704cuda3std3__419piecewise_constructE
	.align		8
        /*0048*/ 	.dword	_ZN39_INTERNAL_c666fba9_4_k_cu_5f0cd917_30704cuda3std3__48in_placeE
	.align		8
        /*0050*/ 	.dword	_ZN39_INTERNAL_c666fba9_4_k_cu_5f0cd917_30704cuda3std6ranges3__45__cpo4swapE
	.align		8
        /*0058*/ 	.dword	_ZN39_INTERNAL_c666fba9_4_k_cu_5f0cd917_30704cuda3std6ranges3__45__cpo9iter_moveE
	.align		8
        /*0060*/ 	.dword	_ZN39_INTERNAL_c666fba9_4_k_cu_5f0cd917_30704cute7productE
	.align		8
        /*0068*/ 	.dword	_ZN39_INTERNAL_c666fba9_4_k_cu_5f0cd917_30704cute1_E
	.align		8
        /*0070*/ 	.dword	$str$27
	.align		8
        /*0078*/ 	.dword	$str$28
	.align		8
        /*0080*/ 	.dword	$str$29
	.align		8
        /*0088*/ 	.dword	$str$30


//--------------------- .text._ZN7cutlass13device_kernelINS_4conv6kernel13ConvUniversalINS1_16ConvProblemShapeILNS1_8OperatorE1ELi2EEENS1_10collective14CollectiveConvINS1_47MainloopSm100TmaUmmaWarpSpecializedImplicitGemmILS5_1ELi17ELi2ELi1ELi2EN4cute5tupleIJNSA_1CILi1EEESD_SD_EEEEENSB_IJNSC_ILi64EEENSC_ILi128EEENSB_IJNSC_ILi32EEEEEEEEENS_6half_tESL_NSA_8TiledMMAINSA_8MMA_AtomIJNSA_20SM100_MMA_F16BF16_SSISL_SL_fLi64ELi128ELNSA_4UMMA5MajorE0ELSQ_1ELNSP_7ScaleInE0ELSR_0EEEEEENSA_6LayoutISE_NSB_IJNSC_ILi0EEESV_SV_EEEEENSB_IJNSA_10UnderscoreESY_SY_EEEEENS7_6detail27Sm100ImplicitGemmTileTraitsINSA_20SM90_TMA_LOAD_IM2COLENSA_14ComposedLayoutINSA_7SwizzleILi2ELi4ELi3EEENSA_18smem_ptr_flag_bitsILi16EEENSU_INSB_IJNSC_ILi8EEESI_EEENSB_IJSI_SD_EEEEEEEvEENS12_INSA_13SM90_TMA_LOADENS14_INS15_ILi3ELi4ELi3EEES18_NSU_INSB_IJSG_S19_EEENSB_IJSD_SG_EEEEEEEvEEEENS_8epilogue10collective18CollectiveEpilogueINS1N_23Sm100TmaWarpSpecializedILi4ELi2ELi16ELb1ELb0EEEJSK_NSB_IJNSU_ISG_SD_EENSU_ISI_SD_EEEEESL_NSB_IJNSB_IJlllEEESD_SV_EEESL_S1W_NS1N_6fusion15FusionCallbacksIS1R_NS1X_17LinearCombinationISL_fSL_fLNS_15FloatRoundStyleE2EEESK_S1U_JEEENSA_5SM1004TMEM4LOAD26SM100_TMEM_LOAD_16dp256b4xES13_S1D_NSA_17SM75_U32x4_LDSM_NENSA_21SM90_TMA_STORE_IM2COLES1D_NSA_17SM90_U32x4_STSM_NENSA_39AutoVectorizingCopyWithAssumedAlignmentILi128EEEEEEvvEEEEvNT_6ParamsE --------------------------
	.section	.text._ZN7cutlass13device_kernelINS_4conv6kernel13ConvUniversalINS1_16ConvProblemShapeILNS1_8OperatorE1ELi2EEENS1_10collective14CollectiveConvINS1_47MainloopSm100TmaUmmaWarpSpecializedImplicitGemmILS5_1ELi17ELi2ELi1ELi2EN4cute5tupleIJNSA_1CILi1EEESD_SD_EEEEENSB_IJNSC_ILi64EEENSC_ILi128EEENSB_IJNSC_ILi32EEEEEEEEENS_6half_tESL_NSA_8TiledMMAINSA_8MMA_AtomIJNSA_20SM100_MMA_F16BF16_SSISL_SL_fLi64ELi128ELNSA_4UMMA5MajorE0ELSQ_1ELNSP_7ScaleInE0ELSR_0EEEEEENSA_6LayoutISE_NSB_IJNSC_ILi0EEESV_SV_EEEEENSB_IJNSA_10UnderscoreESY_SY_EEEEENS7_6detail27Sm100ImplicitGemmTileTraitsINSA_20SM90_TMA_LOAD_IM2COLENSA_14ComposedLayoutINSA_7SwizzleILi2ELi4ELi3EEENSA_18smem_ptr_flag_bitsILi16EEENSU_INSB_IJNSC_ILi8EEESI_EEENSB_IJSI_SD_EEEEEEEvEENS12_INSA_13SM90_TMA_LOADENS14_INS15_ILi3ELi4ELi3EEES18_NSU_INSB_IJSG_S19_EEENSB_IJSD_SG_EEEEEEEvEEEENS_8epilogue10collective18CollectiveEpilogueINS1N_23Sm100TmaWarpSpecializedILi4ELi2ELi16ELb1ELb0EEEJSK_NSB_IJNSU_ISG_SD_EENSU_ISI_SD_EEEEESL_NSB_IJNSB_IJlllEEESD_SV_EEESL_S1W_NS1N_6fusion15FusionCallbacksIS1R_NS1X_17LinearCombinationISL_fSL_fLNS_15FloatRoundStyleE2EEESK_S1U_JEEENSA_5SM1004TMEM4LOAD26SM100_TMEM_LOAD_16dp256b4xES13_S1D_NSA_17SM75_U32x4_LDSM_NENSA_21SM90_TMA_STORE_IM2COLES1D_NSA_17SM90_U32x4_STSM_NENSA_39AutoVectorizingCopyWithAssumedAlignmentILi128EEEEEEvvEEEEvNT_6ParamsE,"ax",@progbits
	.align	128
.text._ZN7cutlass13device_kernelINS_4conv6kernel13ConvUniversalINS1_16ConvProblemShapeILNS1_8OperatorE1ELi2EEENS1_10collective14CollectiveConvINS1_47MainloopSm100TmaUmmaWarpSpecializedImplicitGemmILS5_1ELi17ELi2ELi1ELi2EN4cute5tupleIJNSA_1CILi1EEESD_SD_EEEEENSB_IJNSC_ILi64EEENSC_ILi128EEENSB_IJNSC_ILi32EEEEEEEEENS_6half_tESL_NSA_8TiledMMAINSA_8MMA_AtomIJNSA_20SM100_MMA_F16BF16_SSISL_SL_fLi64ELi128ELNSA_4UMMA5MajorE0ELSQ_1ELNSP_7ScaleInE0ELSR_0EEEEEENSA_6LayoutISE_NSB_IJNSC_ILi0EEESV_SV_EEEEENSB_IJNSA_10UnderscoreESY_SY_EEEEENS7_6detail27Sm100ImplicitGemmTileTraitsINSA_20SM90_TMA_LOAD_IM2COLENSA_14ComposedLayoutINSA_7SwizzleILi2ELi4ELi3EEENSA_18smem_ptr_flag_bitsILi16EEENSU_INSB_IJNSC_ILi8EEESI_EEENSB_IJSI_SD_EEEEEEEvEENS12_INSA_13SM90_TMA_LOADENS14_INS15_ILi3ELi4ELi3EEES18_NSU_INSB_IJSG_S19_EEENSB_IJSD_SG_EEEEEEEvEEEENS_8epilogue10collective18CollectiveEpilogueINS1N_23Sm100TmaWarpSpecializedILi4ELi2ELi16ELb1ELb0EEEJSK_NSB_IJNSU_ISG_SD_EENSU_ISI_SD_EEEEESL_NSB_IJNSB_IJlllEEESD_SV_EEESL_S1W_NS1N_6fusion15FusionCallbacksIS1R_NS1X_17LinearCombinationISL_fSL_fLNS_15FloatRoundStyleE2EEESK_S1U_JEEENSA_5SM1004TMEM4LOAD26SM100_TMEM_LOAD_16dp256b4xES13_S1D_NSA_17SM75_U32x4_LDSM_NENSA_21SM90_TMA_STORE_IM2COLES1D_NSA_17SM90_U32x4_STSM_NENSA_39AutoVectorizingCopyWithAssumedAlignmentILi128EEEEEEvvEEEEvNT_6ParamsE:
        .type           _ZN7cutlass13device_kernelINS_4conv6kernel13ConvUniversalINS1_16ConvProblemShapeILNS1_8OperatorE1ELi2EEENS1_10collective14CollectiveConvINS1_47MainloopSm100TmaUmmaWarpSpecializedImplicitGemmILS5_1ELi17ELi2ELi1ELi2EN4cute5tupleIJNSA_1CILi1EEESD_SD_EEEEENSB_IJNSC_ILi64EEENSC_ILi128EEENSB_IJNSC_ILi32EEEEEEEEENS_6half_tESL_NSA_8TiledMMAINSA_8MMA_AtomIJNSA_20SM100_MMA_F16BF16_SSISL_SL_fLi64ELi128ELNSA_4UMMA5MajorE0ELSQ_1ELNSP_7ScaleInE0ELSR_0EEEEEENSA_6LayoutISE_NSB_IJNSC_ILi0EEESV_SV_EEEEENSB_IJNSA_10UnderscoreESY_SY_EEEEENS7_6detail27Sm100ImplicitGemmTileTraitsINSA_20SM90_TMA_LOAD_IM2COLENSA_14ComposedLayoutINSA_7SwizzleILi2ELi4ELi3EEENSA_18smem_ptr_flag_bitsILi16EEENSU_INSB_IJNSC_ILi8EEESI_EEENSB_IJSI_SD_EEEEEEEvEENS12_INSA_13SM90_TMA_LOADENS14_INS15_ILi3ELi4ELi3EEES18_NSU_INSB_IJSG_S19_EEENSB_IJSD_SG_EEEEEEEvEEEENS_8epilogue10collective18CollectiveEpilogueINS1N_23Sm100TmaWarpSpecializedILi4ELi2ELi16ELb1ELb0EEEJSK_NSB_IJNSU_ISG_SD_EENSU_ISI_SD_EEEEESL_NSB_IJNSB_IJlllEEESD_SV_EEESL_S1W_NS1N_6fusion15FusionCallbacksIS1R_NS1X_17LinearCombinationISL_fSL_fLNS_15FloatRoundStyleE2EEESK_S1U_JEEENSA_5SM1004TMEM4LOAD26SM100_TMEM_LOAD_16dp256b4xES13_S1D_NSA_17SM75_U32x4_LDSM_NENSA_21SM90_TMA_STORE_IM2COLES1D_NSA_17SM90_U32x4_STSM_NENSA_39AutoVectorizingCopyWithAssumedAlignmentILi128EEEEEEvvEEEEvNT_6ParamsE,@function
        .size           _ZN7cutlass13device_kernelINS_4conv6kernel13ConvUniversalINS1_16ConvProblemShapeILNS1_8OperatorE1ELi2EEENS1_10collective14CollectiveConvINS1_47MainloopSm100TmaUmmaWarpSpecializedImplicitGemmILS5_1ELi17ELi2ELi1ELi2EN4cute5tupleIJNSA_1CILi1EEESD_SD_EEEEENSB_IJNSC_ILi64EEENSC_ILi128EEENSB_IJNSC_ILi32EEEEEEEEENS_6half_tESL_NSA_8TiledMMAINSA_8MMA_AtomIJNSA_20SM100_MMA_F16BF16_SSISL_SL_fLi64ELi128ELNSA_4UMMA5MajorE0ELSQ_1ELNSP_7ScaleInE0ELSR_0EEEEEENSA_6LayoutISE_NSB_IJNSC_ILi0EEESV_SV_EEEEENSB_IJNSA_10UnderscoreESY_SY_EEEEENS7_6detail27Sm100ImplicitGemmTileTraitsINSA_20SM90_TMA_LOAD_IM2COLENSA_14ComposedLayoutINSA_7SwizzleILi2ELi4ELi3EEENSA_18smem_ptr_flag_bitsILi16EEENSU_INSB_IJNSC_ILi8EEESI_EEENSB_IJSI_SD_EEEEEEEvEENS12_INSA_13SM90_TMA_LOADENS14_INS15_ILi3ELi4ELi3EEES18_NSU_INSB_IJSG_S19_EEENSB_IJSD_SG_EEEEEEEvEEEENS_8epilogue10collective18CollectiveEpilogueINS1N_23Sm100TmaWarpSpecializedILi4ELi2ELi16ELb1ELb0EEEJSK_NSB_IJNSU_ISG_SD_EENSU_ISI_SD_EEEEESL_NSB_IJNSB_IJlllEEESD_SV_EEESL_S1W_NS1N_6fusion15FusionCallbacksIS1R_NS1X_17LinearCombinationISL_fSL_fLNS_15FloatRoundStyleE2EEESK_S1U_JEEENSA_5SM1004TMEM4LOAD26SM100_TMEM_LOAD_16dp256b4xES13_S1D_NSA_17SM75_U32x4_LDSM_NENSA_21SM90_TMA_STORE_IM2COLES1D_NSA_17SM90_U32x4_STSM_NENSA_39AutoVectorizingCopyWithAssumedAlignmentILi128EEEEEEvvEEEEvNT_6ParamsE,(.L_x_206 - _ZN7cutlass13device_kernelINS_4conv6kernel13ConvUniversalINS1_16ConvProblemShapeILNS1_8OperatorE1ELi2EEENS1_10collective14CollectiveConvINS1_47MainloopSm100TmaUmmaWarpSpecializedImplicitGemmILS5_1ELi17ELi2ELi1ELi2EN4cute5tupleIJNSA_1CILi1EEESD_SD_EEEEENSB_IJNSC_ILi64EEENSC_ILi128EEENSB_IJNSC_ILi32EEEEEEEEENS_6half_tESL_NSA_8TiledMMAINSA_8MMA_AtomIJNSA_20SM100_MMA_F16BF16_SSISL_SL_fLi64ELi128ELNSA_4UMMA5MajorE0ELSQ_1ELNSP_7ScaleInE0ELSR_0EEEEEENSA_6LayoutISE_NSB_IJNSC_ILi0EEESV_SV_EEEEENSB_IJNSA_10UnderscoreESY_SY_EEEEENS7_6detail27Sm100ImplicitGemmTileTraitsINSA_20SM90_TMA_LOAD_IM2COLENSA_14ComposedLayoutINSA_7SwizzleILi2ELi4ELi3EEENSA_18smem_ptr_flag_bitsILi16EEENSU_INSB_IJNSC_ILi8EEESI_EEENSB_IJSI_SD_EEEEEEEvEENS12_INSA_13SM90_TMA_LOADENS14_INS15_ILi3ELi4ELi3EEES18_NSU_INSB_IJSG_S19_EEENSB_IJSD_SG_EEEEEEEvEEEENS_8epilogue10collective18CollectiveEpilogueINS1N_23Sm100TmaWarpSpecializedILi4ELi2ELi16ELb1ELb0EEEJSK_NSB_IJNSU_ISG_SD_EENSU_ISI_SD_EEEEESL_NSB_IJNSB_IJlllEEESD_SV_EEESL_S1W_NS1N_6fusion15FusionCallbacksIS1R_NS1X_17LinearCombinationISL_fSL_fLNS_15FloatRoundStyleE2EEESK_S1U_JEEENSA_5SM1004TMEM4LOAD26SM100_TMEM_LOAD_16dp256b4xES13_S1D_NSA_17SM75_U32x4_LDSM_NENSA_21SM90_TMA_STORE_IM2COLES1D_NSA_17SM90_U32x4_STSM_NENSA_39AutoVectorizingCopyWithAssumedAlignmentILi128EEEEEEvvEEEEvNT_6ParamsE)
        .other          _ZN7cutlass13device_kernelINS_4conv6kernel13ConvUniversalINS1_16ConvProblemShapeILNS1_8OperatorE1ELi2EEENS1_10collective14CollectiveConvINS1_47MainloopSm100TmaUmmaWarpSpecializedImplicitGemmILS5_1ELi17ELi2ELi1ELi2EN4cute5tupleIJNSA_1CILi1EEESD_SD_EEEEENSB_IJNSC_ILi64EEENSC_ILi128EEENSB_IJNSC_ILi32EEEEEEEEENS_6half_tESL_NSA_8TiledMMAINSA_8MMA_AtomIJNSA_20SM100_MMA_F16BF16_SSISL_SL_fLi64ELi128ELNSA_4UMMA5MajorE0ELSQ_1ELNSP_7ScaleInE0ELSR_0EEEEEENSA_6LayoutISE_NSB_IJNSC_ILi0EEESV_SV_EEEEENSB_IJNSA_10UnderscoreESY_SY_EEEEENS7_6detail27Sm100ImplicitGemmTileTraitsINSA_20SM90_TMA_LOAD_IM2COLENSA_14ComposedLayoutINSA_7SwizzleILi2ELi4ELi3EEENSA_18smem_ptr_flag_bitsILi16EEENSU_INSB_IJNSC_ILi8EEESI_EEENSB_IJSI_SD_EEEEEEEvEENS12_INSA_13SM90_TMA_LOADENS14_INS15_ILi3ELi4ELi3EEES18_NSU_INSB_IJSG_S19_EEENSB_IJSD_SG_EEEEEEEvEEEENS_8epilogue10collective18CollectiveEpilogueINS1N_23Sm100TmaWarpSpecializedILi4ELi2ELi16ELb1ELb0EEEJSK_NSB_IJNSU_ISG_SD_EENSU_ISI_SD_EEEEESL_NSB_IJNSB_IJlllEEESD_SV_EEESL_S1W_NS1N_6fusion15FusionCallbacksIS1R_NS1X_17LinearCombinationISL_fSL_fLNS_15FloatRoundStyleE2EEESK_S1U_JEEENSA_5SM1004TMEM4LOAD26SM100_TMEM_LOAD_16dp256b4xES13_S1D_NSA_17SM75_U32x4_LDSM_NENSA_21SM90_TMA_STORE_IM2COLES1D_NSA_17SM90_U32x4_STSM_NENSA_39AutoVectorizingCopyWithAssumedAlignmentILi128EEEEEEvvEEEEvNT_6ParamsE,@"STO_CUDA_ENTRY STV_DEFAULT"
_ZN7cutlass13device_kernelINS_4conv6kernel13ConvUniversalINS1_16ConvProblemShapeILNS1_8OperatorE1ELi2EEENS1_10collective14CollectiveConvINS1_47MainloopSm100TmaUmmaWarpSpecializedImplicitGemmILS5_1ELi17ELi2ELi1ELi2EN4cute5tupleIJNSA_1CILi1EEESD_SD_EEEEENSB_IJNSC_ILi64EEENSC_ILi128EEENSB_IJNSC_ILi32EEEEEEEEENS_6half_tESL_NSA_8TiledMMAINSA_8MMA_AtomIJNSA_20SM100_MMA_F16BF16_SSISL_SL_fLi64ELi128ELNSA_4UMMA5MajorE0ELSQ_1ELNSP_7ScaleInE0ELSR_0EEEEEENSA_6LayoutISE_NSB_IJNSC_ILi0EEESV_SV_EEEEENSB_IJNSA_10UnderscoreESY_SY_EEEEENS7_6detail27Sm100ImplicitGemmTileTraitsINSA_20SM90_TMA_LOAD_IM2COLENSA_14ComposedLayoutINSA_7SwizzleILi2ELi4ELi3EEENSA_18smem_ptr_flag_bitsILi16EEENSU_INSB_IJNSC_ILi8EEESI_EEENSB_IJSI_SD_EEEEEEEvEENS12_INSA_13SM90_TMA_LOADENS14_INS15_ILi3ELi4ELi3EEES18_NSU_INSB_IJSG_S19_EEENSB_IJSD_SG_EEEEEEEvEEEENS_8epilogue10collective18CollectiveEpilogueINS1N_23Sm100TmaWarpSpecializedILi4ELi2ELi16ELb1ELb0EEEJSK_NSB_IJNSU_ISG_SD_EENSU_ISI_SD_EEEEESL_NSB_IJNSB_IJlllEEESD_SV_EEESL_S1W_NS1N_6fusion15FusionCallbacksIS1R_NS1X_17LinearCombinationISL_fSL_fLNS_15FloatRoundStyleE2EEESK_S1U_JEEENSA_5SM1004TMEM4LOAD26SM100_TMEM_LOAD_16dp256b4xES13_S1D_NSA_17SM75_U32x4_LDSM_NENSA_21SM90_TMA_STORE_IM2COLES1D_NSA_17SM90_U32x4_STSM_NENSA_39AutoVectorizingCopyWithAssumedAlignmentILi128EEEEEEvvEEEEvNT_6ParamsE:
[----:B------:R-:W1:Y:S01]  /*0000*/  LDC R1, c[0x0][0x37c] ;  /* 0x0000df00ff017b82 */ /* 0x000e620000000800 */
[----:B------:R-:W2:Y:S01]  /*0010*/  S2R R72, SR_TID.X ;  /* 0x0000000000487919 */ /* 0x000ea20000002100 */
[----:B------:R-:W3:Y:S01]  /*0020*/  LDCU.64 UR4, c[0x0][0x890] ;  /* 0x00011200ff0477ac */ /* 0x000ee20008000a00 */
[----:B-1----:R-:W-:Y:S01]  /*0030*/  VIADD R1, R1, 0xfffffff8 ;  /* 0xfffffff801017836 */ /* 0x002fe20000000000 */
[----:B------:R-:W-:Y:S02]  /*0040*/  PRMT R63, RZ, 0x7610, R63 ;  /* 0x00007610ff3f7816 */ /* 0x000fe4000000003f */
[----:B------:R-:W-:Y:S01]  /*0050*/  ELECT P5, URZ, PT ;  /* 0x0000000000ff782f */ /* 0x000fe200038a0000 */
[----:B------:R-:W1:Y:S01]  /*0060*/  LDCU.64 UR48, c[0x0][0x358] ;  /* 0x00006b00ff3077ac */ /* 0x000e620008000a00 */
[----:B---3--:R-:W-:-:S04]  /*0070*/  UISETP.NE.U32.AND UP0, UPT, UR4, URZ, UPT ;  /* 0x000000ff0400728c */ /* 0x008fc8000bf05070 */
[----:B------:R-:W-:Y:S01]  /*0080*/  UISETP.NE.AND.EX UP0, UPT, UR5, URZ, UPT, UP0 ;  /* 0x000000ff0500728c */ /* 0x000fe2000bf05300 */
[----:B--2---:R-:W-:-:S05]  /*0090*/  SHF.R.U32.HI R73, RZ, 0x5, R72 ;  /* 0x00000005ff497819 */ /* 0x004fca0000011648 */
[----:B------:R-:W2:Y:S02]  /*00a0*/  SHFL.IDX PT, R0, R73, RZ, 0x1f ;  /* 0x00001fff49007589 */ /* 0x000ea400000e0000 */
[----:B--2---:R-:W-:Y:S01]  /*00b0*/  R2UR UR8, R0 ;  /* 0x00000000000872ca */ /* 0x004fe200000e0000 */
[----:B-1----:R-:W-:-:S14]  /*00c0*/  BRA.U UP0, `(.L_x_0) ;  /* 0x00000001002c7547 */ /* 0x002fdc000b800000 */
[----:B------:R-:W1:Y:S02]  /*00d0*/  LDCU.64 UR6, c[0x0][0x888] ;  /* 0x00011100ff0677ac */ /* 0x000e640008000a00 */
[----:B-1----:R-:W-:-:S04]  /*00e0*/  UISETP.NE.U32.AND UP0, UPT, UR6, URZ, UPT ;  /* 0x000000ff0600728c */ /* 0x002fc8000bf05070 */
[----:B------:R-:W-:-:S09]  /*00f0*/  UISETP.NE.AND.EX UP0, UPT, UR7, URZ, UPT, UP0 ;  /* 0x000000ff0700728c */ /* 0x000fd2000bf05300 */
[----:B------:R-:W-:Y:S05]  /*0100*/  BRA.U !UP0, `(.L_x_1) ;  /* 0x0000000108107547 */ /* 0x000fea000b800000 */
[----:B------:R-:W1:Y:S02]  /*0110*/  LDC.64 R2, c[0x0][0x888] ;  /* 0x00022200ff027b82 */ /* 0x000e640000000a00 */
[----:B-1----:R1:W5:Y:S01]  /*0120*/  LDG.E R35, desc[UR48][R2.64] ;  /* 0x0000003002237981 */ /* 0x002362000c1e1900 */
[----:B------:R-:W-:Y:S01]  /*0130*/  HFMA2 R63, -RZ, RZ, 0, 5.9604644775390625e-08 ;  /* 0x00000001ff3f7431 */ /* 0x000fe200000001ff */
[----:B------:R-:W-:Y:S05]  /*0140*/  BRA `(.L_x_0) ;  /* 0x00000000000c7947 */ /* 0x000fea0003800000 */
.L_x_1:
[----:B------:R-:W1:Y:S01]  /*0150*/  LDCU UR6, c[0x0][0x880] ;  /* 0x00011000ff0677ac */ /* 0x000e620008000800 */
[----:B------:R-:W-:Y:S01]  /*0160*/  HFMA2 R63, -RZ, RZ, 0, 5.9604644775390625e-08 ;  /* 0x00000001ff3f7431 */ /* 0x000fe200000001ff */
[----:B-1----:R-:W-:-:S07]  /*0170*/  MOV R35, UR6 ;  /* 0x0000000600237c02 */ /* 0x002fce0008000f00 */
.L_x_0:
[----:B------:R-:W2:Y:S02]  /*0180*/  LDCU.64 UR6, c[0x0][0x8b0] ;  /* 0x00011600ff0677ac */ /* 0x000ea40008000a00 */
[----:B--2---:R-:W-:-:S04]  /*0190*/  UISETP.NE.U32.AND UP0, UPT, UR6, URZ, UPT ;  /* 0x000000ff0600728c */ /* 0x004fc8000bf05070 */
[----:B------:R-:W-:-:S09]  /*01a0*/  UISETP.NE.AND.EX UP0, UPT, UR7, URZ, UPT, UP0 ;  /* 0x000000ff0700728c */ /* 0x000fd2000bf05300 */
[----:B------:R-:W-:Y:S05]  /*01b0*/  BRA.U UP0, `(.L_x_2) ;  /* 0x0000000100247547 */ /* 0x000fea000b800000 */
[----:B------:R-:W2:Y:S02]  /*01c0*/  LDCU.64 UR6, c[0x0][0x8a8] ;  /* 0x00011500ff0677ac */ /* 0x000ea40008000a00 */
[----:B--2---:R-:W-:-:S04]  /*01d0*/  UISETP.NE.U32.AND UP0, UPT, UR6, URZ, UPT ;  /* 0x000000ff0600728c */ /* 0x004fc8000bf05070 */
[----:B------:R-:W-:-:S09]  /*01e0*/  UISETP.NE.AND.EX UP0, UPT, UR7, URZ, UPT, UP0 ;  /* 0x000000ff0700728c */ /* 0x000fd2000bf05300 */
[----:B------:R-:W-:Y:S05]  /*01f0*/  BRA.U !UP0, `(.L_x_3) ;  /* 0x00000001080c7547 */ /* 0x000fea000b800000 */
[----:B-1----:R-:W1:Y:S02]  /*0200*/  LDC.64 R2, c[0x0][0x8a8] ;  /* 0x00022a00ff027b82 */ /* 0x002e640000000a00 */
[----:B-1----:R2:W5:Y:S01]  /*0210*/  LDG.E R33, desc[UR48][R2.64] ;  /* 0x0000003002217981 */ /* 0x002562000c1e1900 */
[----:B------:R-:W-:Y:S05]  /*0220*/  BRA `(.L_x_2) ;  /* 0x0000000000087947 */ /* 0x000fea0003800000 */
.L_x_3:
[----:B------:R-:W2:Y:S02]  /*0230*/  LDCU UR6, c[0x0][0x8a0] ;  /* 0x00011400ff0677ac */ /* 0x000ea40008000800 */
[----:B--2---:R-:W-:Y:S02]  /*0240*/  MOV R33, UR6 ;  /* 0x0000000600217c02 */ /* 0x004fe40008000f00 */
.L_x_2:
[----:B------:R-:W-:Y:S01]  /*0250*/  IMAD.U32 R0, RZ, RZ, UR8 ;  /* 0x00000008ff007e24 */ /* 0x000fe2000f8e00ff */
[----:B------:R-:W-:Y:S04]  /*0260*/  BSSY.RECONVERGENT B0, `(.L_x_4) ;  /* 0x000000c000007945 */ /* 0x000fe80003800200 */
[C---:B------:R-:W-:Y:S02]  /*0270*/  ISETP.NE.OR P1, PT, R0.reuse, 0x1, !P5 ;  /* 0x000000010000780c */ /* 0x040fe40006f25670 */
[----:B------:R-:W-:-:S11]  /*0280*/  ISETP.NE.OR P0, PT, R0, 0x3, !P5 ;  /* 0x000000030000780c */ /* 0x000fd60006f05670 */
[----:B------:R-:W-:Y:S05]  /*0290*/  @P1 BRA `(.L_x_5) ;  /* 0x0000000000201947 */ /* 0x000fea0003800000 */
[----:B------:R-:W3:Y:S02]  /*02a0*/  LDCU.64 UR6, c[0x0][0x348] ;  /* 0x00006900ff0677ac */ /* 0x000ee40008000a00 */
[----:B---3--:R-:W-:Y:S02]  /*02b0*/  UIADD3 UR10, UP1, UPT, UR6, 0x80, URZ ;  /* 0x00000080060a7890 */ /* 0x008fe4000ff3e0ff */
[----:B------:R-:W-:Y:S02]  /*02c0*/  UIADD3 UR6, UP0, UPT, UR6, 0x180, URZ ;  /* 0x0000018006067890 */ /* 0x000fe4000ff1e0ff */
[----:B------:R-:W-:Y:S02]  /*02d0*/  UIADD3.X UR11, UPT, UPT, URZ, UR7, URZ, UP1, !UPT ;  /* 0x00000007ff0b7290 */ /* 0x000fe40008ffe4ff */
[----:B------:R-:W-:-:S07]  /*02e0*/  UIADD3.X UR7, UPT, UPT, URZ, UR7, URZ, UP0, !UPT ;  /* 0x00000007ff077290 */ /* 0x000fce00087fe4ff */
[----:B------:R3:W-:Y:S02]  /*02f0*/  UTMACCTL.PF [UR10] ;  /* 0x000000000a0079b9 */ /* 0x0007e40008040000 */
[----:B------:R3:W-:Y:S02]  /*0300*/  UTMACCTL.PF [UR6] ;  /* 0x00000000060079b9 */ /* 0x0007e40008040000 */
[----:B---3--:R-:W-:Y:S01]  /*0310*/  NOP ;  /* 0x0000000000007918 */ /* 0x008fe20000000000 */
.L_x_5:
[----:B------:R-:W-:Y:S05]  /*0320*/  BSYNC.RECONVERGENT B0 ;  /* 0x0000000000007941 */ /* 0x000fea0003800200 */
.L_x_4:
[----:B------:R-:W-:Y:S04]  /*0330*/  BSSY.RECONVERGENT B0, `(.L_x_6) ;  /* 0x000000a000007945 */ /* 0x000fe80003800200 */
        /* <DEDUP_REMOVED lines=9> */
.L_x_7:
[----:B------:R-:W-:Y:S05]  /*03d0*/  BSYNC.RECONVERGENT B0 ;  /* 0x0000000000007941 */ /* 0x000fea0003800200 */
.L_x_6:
[----:B------:R-:W3:Y:S01]  /*03e0*/  LDCU.64 UR6, c[0x0][0x888] ;  /* 0x00011100ff0677ac */ /* 0x000ee20008000a00 */
[----:B------:R-:W-:Y:S02]  /*03f0*/  UISETP.EQ.U32.AND UP1, UPT, UR4, URZ, UPT ;  /* 0x000000ff0400728c */ /* 0x000fe4000bf22070 */
[----:B------:R-:W-:Y:S02]  /*0400*/  UPLOP3.LUT UP2, UPT, UPT, UPT, UPT, 0x80, 0x8 ;  /* 0x000000000008789c */ /* 0x000fe40003f4f070 */
[----:B---3--:R-:W-:-:S04]  /*0410*/  UISETP.NE.U32.AND UP0, UPT, UR6, URZ, UPT ;  /* 0x000000ff0600728c */ /* 0x008fc8000bf05070 */
[----:B------:R-:W-:-:S04]  /*0420*/  UISETP.NE.AND.EX UP0, UPT, UR7, URZ, UPT, UP0 ;  /* 0x000000ff0700728c */ /* 0x000fc8000bf05300 */
[----:B------:R-:W-:-:S04]  /*0430*/  UISETP.EQ.OR.EX UP3, UPT, UR5, URZ, !UP0, UP1 ;  /* 0x000000ff0500728c */ /* 0x000fc8000c762710 */
[----:B------:R-:W-:-:S05]  /*0440*/  UP2UR UR53, UPR, URZ, 0x8 ;  /* 0x00000008ff357883 */ /* 0x000fca0008000000 */
[----:B------:R-:W-:Y:S07]  /*0450*/  BRA.U !UP3, `(.L_x_8) ;  /* 0x000000010b207547 */ /* 0x000fee000b800000 */
[----:B------:R-:W-:Y:S01]  /*0460*/  UISETP.NE.U32.AND UP2, UPT, UR4, URZ, UPT ;  /* 0x000000ff0400728c */ /* 0x000fe2000bf45070 */
[----:B-----5:R-:W-:Y:S01]  /*0470*/  FSETP.NEU.AND P0, PT, R35, RZ, PT ;  /* 0x000000ff2300720b */ /* 0x020fe20003f0d000 */
[----:B------:R-:W-:Y:S02]  /*0480*/  USEL UR4, URZ, 0xffffffff, UP0 ;  /* 0xffffffffff047887 */ /* 0x000fe40008000000 */
[----:B------:R-:W-:-:S10]  /*0490*/  UISETP.NE.AND.EX UP2, UPT, UR5, URZ, UPT, UP2 ;  /* 0x000000ff0500728c */ /* 0x000fd4000bf45320 */
[----:B------:R-:W-:Y:S01]  /*04a0*/  VOTEU.ANY UP1, P0 ;  /* 0x0000000000ff7886 */ /* 0x000fe20000020100 */
[----:B------:R-:W-:-:S04]  /*04b0*/  @!UP2 USEL UR4, URZ, 0xffffffff, UP1 ;  /* 0xffffffffff04a887 */ /* 0x000fc80008800000 */
[----:B------:R-:W-:-:S04]  /*04c0*/  ULOP3.LUT UR4, UR4, 0x1, URZ, 0xc0, !UPT ;  /* 0x0000000104047892 */ /* 0x000fc8000f8ec0ff */
[----:B------:R-:W-:-:S11]  /*04d0*/  UISETP.NE.U32.AND UP2, UPT, UR4, 0x1, UPT ;  /* 0x000000010400788c */ /* 0x000fd6000bf45070 */
.L_x_8:
[----:B-12---:R-:W1:Y:S01]  /*04e0*/  SHFL.IDX PT, R2, R73, RZ, 0x1f ;  /* 0x00001fff49027589 */ /* 0x006e6200000e0000 */
[----:B------:R-:W-:-:S04]  /*04f0*/  UISETP.NE.AND UP1, UPT, UR8, 0x2, UPT ;  /* 0x000000020800788c */ /* 0x000fc8000bf25270 */
[----:B------:R-:W-:Y:S01]  /*0500*/  USEL UR6, URZ, 0x1, UP1 ;  /* 0x00000001ff067887 */ /* 0x000fe20008800000 */
[----:B-1----:R-:W-:-:S13]  /*0510*/  ISETP.NE.AND P0, PT, R2, RZ, PT ;  /* 0x000000ff0200720c */ /* 0x002fda0003f05270 */
[----:B------:R-:W-:Y:S05]  /*0520*/  @P0 BRA `(.L_x_9) ;  /* 0x0000000000bc0947 */ /* 0x000fea0003800000 */
[----:B------:R-:W-:Y:S01]  /*0530*/  ELECT P0, URZ, PT ;  /* 0x0000000000ff782f */ /* 0x000fe20003800000 */
[----:B------:R-:W-:-:S12]  /*0540*/  BSSY.RECONVERGENT B0, `(.L_x_9) ;  /* 0x000002d000007945 */ /* 0x000fd80003800200 */
[----:B------:R-:W-:Y:S05]  /*0550*/  @!P0 BRA `(.L_x_10) ;  /* 0x0000000000ac8947 */ /* 0x000fea0003800000 */
[----:B------:R-:W1:Y:S01]  /*0560*/  S2UR UR5, SR_CgaCtaId ;  /* 0x00000000000579c3 */ /* 0x000e620000008800 */
[----:B------:R-:W-:Y:S01]  /*0570*/  UMOV UR7, 0x400 ;  /* 0x0000040000077882 */ /* 0x000fe20000000000 */
[----:B------:R-:W-:Y:S02]  /*0580*/  UMOV UR4, 0x1 ;  /* 0x0000000100047882 */ /* 0x000fe40000000000 */
[----:B------:R-:W-:-:S04]  /*0590*/  UIADD3 UR10, UPT, UPT, -UR4, 0x100000, URZ ;  /* 0x00100000040a7890 */ /* 0x000fc8000fffe1ff */
[----:B------:R-:W-:Y:S02]  /*05a0*/  USHF.L.U32 UR11, UR10, 0xb, URZ ;  /* 0x0000000b0a0b7899 */ /* 0x000fe400080006ff */
[----:B------:R-:W-:Y:S02]  /*05b0*/  USHF.L.U32 UR10, UR10, 0x1, URZ ;  /* 0x000000010a0a7899 */ /* 0x000fe400080006ff */
[----:B-1----:R-:W-:Y:S01]  /*05c0*/  ULEA UR5, UR5, UR7, 0x18 ;  /* 0x0000000705057291 */ /* 0x002fe2000f8ec0ff */
[----:B------:R-:W1:Y:S11]  /*05d0*/  FENCE.VIEW.ASYNC.S ;  /* 0x00000000000073c6 */ /* 0x000e760000000000 */
[----:B-1----:R1:W2:Y:S01]  /*05e0*/  SYNCS.EXCH.64 URZ, [UR5], UR10 ;  /* 0x0000000a05ff75b2 */ /* 0x0022a20008000100 */
[----:B------:R1:W3:Y:S01]  /*05f0*/  SYNCS.EXCH.64 URZ, [UR5+0x88], UR10 ;  /* 0x0000880a05ff75b2 */ /* 0x0002e20008000100 */
[----:B------:R1:W4:Y:S01]  /*0600*/  SYNCS.EXCH.64 URZ, [UR5+0x8], UR10 ;  /* 0x0000080a05ff75b2 */ /* 0x0003220008000100 */
[----:B------:R1:W1:Y:S01]  /*0610*/  SYNCS.EXCH.64 URZ, [UR5+0x90], UR10 ;  /* 0x0000900a05ff75b2 */ /* 0x0002620008000100 */
        /* <DEDUP_REMOVED lines=30> */
[----:B--234-:R-:W-:Y:S01]  /*0800*/  NOP ;  /* 0x0000000000007918 */ /* 0x01cfe20000000000 */
.L_x_10:
[----:B-1----:R-:W-:Y:S05]  /*0810*/  BSYNC.RECONVERGENT B0 ;  /* 0x0000000000007941 */ /* 0x002fea0003800200 */
.L_x_9:
[----:B------:R-:W1:Y:S01]  /*0820*/  SHFL.IDX PT, R2, R73, RZ, 0x1f ;  /* 0x00001fff49027589 */ /* 0x000e6200000e0000 */
[----:B------:R-:W-:Y:S01]  /*0830*/  NOP ;  /* 0x0000000000007918 */ /* 0x000fe20000000000 */
[----:B-1----:R-:W-:-:S13]  /*0840*/  ISETP.NE.AND P0, PT, R2, 0x1, PT ;  /* 0x000000010200780c */ /* 0x002fda0003f05270 */
[----:B------:R-:W-:Y:S05]  /*0850*/  @P0 BRA `(.L_x_11) ;  /* 0x0000000000580947 */ /* 0x000fea0003800000 */
[----:B------:R-:W1:Y:S01]  /*0860*/  S2UR UR7, SR_CgaCtaId ;  /* 0x00000000000779c3 */ /* 0x000e620000008800 */
[----:B------:R-:W-:Y:S01]  /*0870*/  UMOV UR9, 0x400 ;  /* 0x0000040000097882 */ /* 0x000fe20000000000 */
[----:B------:R-:W-:Y:S01]  /*0880*/  UMOV UR5, 0x20 ;  /* 0x0000002000057882 */ /* 0x000fe20000000000 */
[----:B------:R-:W-:Y:S01]  /*0890*/  UMOV UR4, 0x80 ;  /* 0x0000008000047882 */ /* 0x000fe20000000000 */
[----:B------:R-:W-:-:S04]  /*08a0*/  UIADD3 UR10, UPT, UPT, -UR5, 0x100000, URZ ;  /* 0x00100000050a7890 */ /* 0x000fc8000fffe1ff */
[----:B------:R-:W-:Y:S02]  /*08b0*/  USHF.L.U32 UR11, UR10, 0xb, URZ ;  /* 0x0000000b0a0b7899 */ /* 0x000fe400080006ff */
[----:B------:R-:W-:Y:S02]  /*08c0*/  USHF.L.U32 UR10, UR10, 0x1, URZ ;  /* 0x000000010a0a7899 */ /* 0x000fe400080006ff */
[----:B------:R-:W-:-:S04]  /*08d0*/  UIADD3 UR4, UPT, UPT, -UR4, 0x100000, URZ ;  /* 0x0010000004047890 */ /* 0x000fc8000fffe1ff */
[----:B------:R-:W-:Y:S02]  /*08e0*/  USHF.L.U32 UR5, UR4, 0xb, URZ ;  /* 0x0000000b04057899 */ /* 0x000fe400080006ff */
[----:B------:R-:W-:Y:S01]  /*08f0*/  USHF.L.U32 UR4, UR4, 0x1, URZ ;  /* 0x0000000104047899 */ /* 0x000fe200080006ff */
[----:B------:R-:W-:Y:S01]  /*0900*/  ELECT P0, URZ, PT ;  /* 0x0000000000ff782f */ /* 0x000fe20003800000 */
[----:B-1----:R-:W-:Y:S01]  /*0910*/  ULEA UR7, UR7, UR9, 0x18 ;  /* 0x0000000907077291 */ /* 0x002fe2000f8ec0ff */
[----:B------:R-:W1:Y:S11]  /*0920*/  FENCE.VIEW.ASYNC.S ;  /* 0x00000000000073c6 */ /* 0x000e760000000000 */
[----:B-1----:R1:W2:Y:S01]  /*0930*/  SYNCS.EXCH.64 URZ, [UR7+0x110], UR10 ;  /* 0x0001100a07ff75b2 */ /* 0x0022a20008000100 */
[----:B------:R1:W3:Y:S01]  /*0940*/  SYNCS.EXCH.64 URZ, [UR7+0x130], UR4 ;  /* 0x0001300407ff75b2 */ /* 0x0002e20008000100 */
[----:B------:R1:W4:Y:S01]  /*0950*/  SYNCS.EXCH.64 URZ, [UR7+0x118], UR10 ;  /* 0x0001180a07ff75b2 */ /* 0x0003220008000100 */
[----:B------:R1:W1:Y:S01]  /*0960*/  SYNCS.EXCH.64 URZ, [UR7+0x138], UR4 ;  /* 0x0001380407ff75b2 */ /* 0x0002620008000100 */
[----:B------:R1:W1:Y:S01]  /*0970*/  SYNCS.EXCH.64 URZ, [UR7+0x120], UR10 ;  /* 0x0001200a07ff75b2 */ /* 0x0002620008000100 */
[----:B------:R1:W1:Y:S01]  /*0980*/  SYNCS.EXCH.64 URZ, [UR7+0x140], UR4 ;  /* 0x0001400407ff75b2 */ /* 0x0002620008000100 */
[----:B------:R1:W1:Y:S01]  /*0990*/  SYNCS.EXCH.64 URZ, [UR7+0x128], UR10 ;  /* 0x0001280a07ff75b2 */ /* 0x0002620008000100 */
[----:B------:R1:W1:Y:S01]  /*09a0*/  SYNCS.EXCH.64 URZ, [UR7+0x148], UR4 ;  /* 0x0001480407ff75b2 */ /* 0x0002620008000100 */
[----:B------:R-:W-:Y:S01]  /*09b0*/  NOP ;  /* 0x0000000000007918 */ /* 0x000fe20000000000 */
.L_x_11:
[----:B------:R-:W2:Y:S01]  /*09c0*/  SHFL.IDX PT, R2, R73, RZ, 0x1f ;  /* 0x00001fff49027589 */ /* 0x000ea200000e0000 */
[----:B------:R-:W-:Y:S01]  /*09d0*/  NOP ;  /* 0x0000000000007918 */ /* 0x000fe20000000000 */
[----:B--2---:R-:W-:-:S13]  /*09e0*/  ISETP.NE.AND P0, PT, R2, 0x3, PT ;  /* 0x000000030200780c */ /* 0x004fda0003f05270 */
[----:B------:R-:W-:Y:S05]  /*09f0*/  @P0 BRA `(.L_x_12) ;  /* 0x0000000000300947 */ /* 0x000fea0003800000 */
[----:B-1----:R-:W1:Y:S01]  /*0a00*/  S2UR UR5, SR_CgaCtaId ;  /* 0x00000000000579c3 */ /* 0x002e620000008800 */
[----:B------:R-:W-:Y:S01]  /*0a10*/  UMOV UR7, 0x400 ;  /* 0x0000040000077882 */ /* 0x000fe20000000000 */
[----:B------:R-:W-:Y:S01]  /*0a20*/  UMOV UR4, 0x20 ;  /* 0x0000002000047882 */ /* 0x000fe20000000000 */
[----:B------:R-:W-:Y:S01]  /*0a30*/  ELECT P0, URZ, PT ;  /* 0x0000000000ff782f */ /* 0x000fe20003800000 */
[----:B------:R-:W-:-:S04]  /*0a40*/  UIADD3 UR10, UPT, UPT, -UR4, 0x100000, URZ ;  /* 0x00100000040a7890 */ /* 0x000fc8000fffe1ff */
[----:B------:R-:W-:Y:S02]  /*0a50*/  USHF.L.U32 UR11, UR10, 0xb, URZ ;  /* 0x0000000b0a0b7899 */ /* 0x000fe400080006ff */
[----:B------:R-:W-:Y:S02]  /*0a60*/  USHF.L.U32 UR10, UR10, 0x1, URZ ;  /* 0x000000010a0a7899 */ /* 0x000fe400080006ff */
[----:B-1----:R-:W-:Y:S01]  /*0a70*/  ULEA UR5, UR5, UR7, 0x18 ;  /* 0x0000000705057291 */ /* 0x002fe2000f8ec0ff */
[----:B------:R-:W1:Y:S11]  /*0a80*/  FENCE.VIEW.ASYNC.S ;  /* 0x00000000000073c6 */ /* 0x000e760000000000 */
[----:B-1----:R2:W1:Y:S01]  /*0a90*/  SYNCS.EXCH.64 URZ, [UR5+0x150], UR10 ;  /* 0x0001500a05ff75b2 */ /* 0x0024620008000100 */
[----:B------:R2:W1:Y:S02]  /*0aa0*/  SYNCS.EXCH.64 URZ, [UR5+0x158], UR10 ;  /* 0x0001580a05ff75b2 */ /* 0x0004640008000100 */
[----:B--2---:R-:W-:Y:S01]  /*0ab0*/  NOP ;  /* 0x0000000000007918 */ /* 0x004fe20000000000 */
.L_x_12:
[----:B------:R-:W2:Y:S01]  /*0ac0*/  SHFL.IDX PT, R2, R73, RZ, 0x1f ;  /* 0x00001fff49027589 */ /* 0x000ea200000e0000 */
[----:B------:R-:W-:Y:S01]  /*0ad0*/  NOP ;  /* 0x0000000000007918 */ /* 0x000fe20000000000 */
[----:B--2---:R-:W-:-:S13]  /*0ae0*/  ISETP.NE.AND P0, PT, R2, 0x4, PT ;  /* 0x000000040200780c */ /* 0x004fda0003f05270 */
[----:B------:R-:W-:Y:S05]  /*0af0*/  @P0 BRA `(.L_x_13) ;  /* 0x0000000000440947 */ /* 0x000fea0003800000 */
[----:B-1----:R-:W1:Y:S01]  /*0b00*/  S2UR UR5, SR_CgaCtaId ;  /* 0x00000000000579c3 */ /* 0x002e620000008800 */
[----:B------:R-:W-:Y:S01]  /*0b10*/  UMOV UR9, 0x100 ;  /* 0x0000010000097882 */ /* 0x000fe20000000000 */
[----:B------:R-:W-:Y:S01]  /*0b20*/  UMOV UR7, 0x400 ;  /* 0x0000040000077882 */ /* 0x000fe20000000000 */
[----:B------:R-:W-:Y:S01]  /*0b30*/  USEL UR9, UR9, 0xe0, UP2 ;  /* 0x000000e009097887 */ /* 0x000fe20009000000 */
[----:B------:R-:W-:Y:S01]  /*0b40*/  UMOV UR4, 0x1 ;  /* 0x0000000100047882 */ /* 0x000fe20000000000 */
[----:B------:R-:W-:Y:S01]  /*0b50*/  ELECT P0, URZ, PT ;  /* 0x0000000000ff782f */ /* 0x000fe20003800000 */
[----:B------:R-:W-:-:S04]  /*0b60*/  UIADD3 UR10, UPT, UPT, -UR4, 0x100000, URZ ;  /* 0x00100000040a7890 */ /* 0x000fc8000fffe1ff */
[----:B------:R-:W-:Y:S02]  /*0b70*/  USHF.L.U32 UR11, UR10, 0xb, URZ ;  /* 0x0000000b0a0b7899 */ /* 0x000fe400080006ff */
[----:B------:R-:W-:Y:S02]  /*0b80*/  USHF.L.U32 UR10, UR10, 0x1, URZ ;  /* 0x000000010a0a7899 */ /* 0x000fe400080006ff */
        /* <DEDUP_REMOVED lines=8> */
.L_x_13:
[----:B------:R-:W2:Y:S01]  /*0c10*/  SHFL.IDX PT, R2, R73, RZ, 0x1f ;  /* 0x00001fff49027589 */ /* 0x000ea200000e0000 */
[----:B------:R-:W-:Y:S01]  /*0c20*/  NOP ;  /* 0x0000000000007918 */ /* 0x000fe20000000000 */
[----:B--2---:R-:W-:-:S13]  /*0c30*/  ISETP.NE.AND P0, PT, R2, 0x5, PT ;  /* 0x000000050200780c */ /* 0x004fda0003f05270 */
[----:B------:R-:W-:Y:S05]  /*0c40*/  @P0 BRA `(.L_x_14) ;  /* 0x0000000000480947 */ /* 0x000fea0003800000 */
[----:B-1----:R-:W1:Y:S01]  /*0c50*/  S2UR UR7, SR_CgaCtaId ;  /* 0x00000000000779c3 */ /* 0x002e620000008800 */
        /* <DEDUP_REMOVED lines=12> */
[----:B-1----:R2:W1:Y:S01]  /*0d20*/  SYNCS.EXCH.64 URZ, [UR7+0x170], UR10 ;  /* 0x0001700a07ff75b2 */ /* 0x0024620008000100 */
[----:B------:R2:W1:Y:S01]  /*0d30*/  SYNCS.EXCH.64 URZ, [UR7+0x180], UR4 ;  /* 0x0001800407ff75b2 */ /* 0x0004620008000100 */
[----:B------:R2:W1:Y:S01]  /*0d40*/  SYNCS.EXCH.64 URZ, [UR7+0x178], UR10 ;  /* 0x0001780a07ff75b2 */ /* 0x0004620008000100 */
[----:B------:R2:W1:Y:S02]  /*0d50*/  SYNCS.EXCH.64 URZ, [UR7+0x188], UR4 ;  /* 0x0001880407ff75b2 */ /* 0x0004640008000100 */
[----:B--2---:R-:W-:Y:S01]  /*0d60*/  NOP ;  /* 0x0000000000007918 */ /* 0x004fe20000000000 */
.L_x_14:
[----:B-1----:R-:W1:Y:S01]  /*0d70*/  S2UR UR5, SR_CTAID.X ;  /* 0x00000000000579c3 */ /* 0x002e620000002500 */
[----:B------:R-:W-:-:S05]  /*0d80*/  CS2R.32 R64, SR_CgaSize ;  /* 0x0000000000407805 */ /* 0x000fca0000008a00 */
[----:B------:R-:W-:-:S05]  /*0d90*/  IMAD R64, R64, -0xa0, RZ ;  /* 0xffffff6040407824 */ /* 0x000fca00078e02ff */
[----:B------:R-:W-:-:S14]  /*0da0*/  R2UR UR9, R64 ;  /* 0x00000000400972ca */ /* 0x000fdc00000e0000 */
[----:B------:R-:W2:Y:S01]  /*0db0*/  LDCU UR9, c[0x0][UR9+0x2b0] ;  /* 0x00005600090977ac */ /* 0x000ea20008000800 */
[----:B------:R-:W-:Y:S01]  /*0dc0*/  NOP ;  /* 0x0000000000007918 */ /* 0x000fe20000000000 */
[----:B------:R-:W-:-:S05]  /*0dd0*/  CS2R.32 R64, SR_CgaSize ;  /* 0x0000000000407805 */ /* 0x000fca0000008a00 */
[----:B------:R-:W-:-:S05]  /*0de0*/  IMAD R64, R64, -0xa0, RZ ;  /* 0xffffff6040407824 */ /* 0x000fca00078e02ff */
[----:B------:R-:W-:-:S14]  /*0df0*/  R2UR UR7, R64 ;  /* 0x00000000400772ca */ /* 0x000fdc00000e0000 */
[----:B------:R-:W3:Y:S01]  /*0e00*/  LDCU UR7, c[0x0][UR7+0x2b4] ;  /* 0x00005680070777ac */ /* 0x000ee20008000800 */
[----:B------:R-:W4:Y:S08]  /*0e10*/  S2UR UR4, SR_CTAID.Y ;  /* 0x00000000000479c3 */ /* 0x000f300000002600 */
[----:B------:R-:W3:Y:S01]  /*0e20*/  LDC R9, c[0x0][0xb24] ;  /* 0x0002c900ff097b82 */ /* 0x000ee20000000800 */
[----:B-1----:R-:W-:-:S02]  /*0e30*/  I2FP.F32.U32 R4, UR5 ;  /* 0x0000000500047c45 */ /* 0x002fc40008201000 */
[----:B------:R-:W-:-:S05]  /*0e40*/  CS2R.32 R5, SR_CgaSize ;  /* 0x0000000000057805 */ /* 0x000fca0000008a00 */
[----:B------:R-:W-:-:S06]  /*0e50*/  IMAD R5, R5, -0xa0, RZ ;  /* 0xffffff6005057824 */ /* 0x000fcc00078e02ff */
[----:B------:R-:W1:Y:S01]  /*0e60*/  LDC R5, c[0x0][R5+0x2a0] ;  /* 0x0000a80005057b82 */ /* 0x000e620000000800 */
[----:B------:R-:W-:Y:S01]  /*0e70*/  MOV R19, UR5 ;  /* 0x0000000500137c02 */ /* 0x000fe20008000f00 */
[----:B--2---:R-:W-:Y:S01]  /*0e80*/  FMUL R4, R4, UR9 ;  /* 0x0000000904047c20 */ /* 0x004fe20008400000 */
[----:B----4-:R-:W-:Y:S02]  /*0e90*/  I2FP.F32.U32 R2, UR4 ;  /* 0x0000000400027c45 */ /* 0x010fe40008201000 */
[----:B------:R-:W-:-:S05]  /*0ea0*/  CS2R.32 R3, SR_CgaSize ;  /* 0x0000000000037805 */ /* 0x000fca0000008a00 */
[----:B------:R-:W-:-:S06]  /*0eb0*/  IMAD R3, R3, -0xa0, RZ ;  /* 0xffffff6003037824 */ /* 0x000fcc00078e02ff */
[----:B------:R-:W2:Y:S01]  /*0ec0*/  LDC R3, c[0x0][R3+0x2a4] ;  /* 0x0000a90003037b82 */ /* 0x000ea20000000800 */
[----:B------:R-:W4:Y:S01]  /*0ed0*/  F2I.U32.TRUNC.NTZ R64, R4 ;  /* 0x0000000400407305 */ /* 0x000f22000020f000 */
[----:B------:R-:W-:Y:S01]  /*0ee0*/  MOV R16, UR4 ;  /* 0x0000000400107c02 */ /* 0x000fe20008000f00 */
[----:B---3--:R-:W-:-:S05]  /*0ef0*/  FMUL R2, R2, UR7 ;  /* 0x0000000702027c20 */ /* 0x008fca0008400000 */
[----:B------:R-:W-:Y:S01]  /*0f00*/  BAR.SYNC.DEFER_BLOCKING 0x0 ;  /* 0x0000000000007b1d */ /* 0x000fe20000010000 */
[----:B------:R-:W-:-:S05]  /*0f10*/  ISETP.GE.AND P0, PT, R9, 0x1, PT ;  /* 0x000000010900780c */ /* 0x000fca0003f06270 */
[----:B------:R-:W3:Y:S02]  /*0f20*/  F2I.U32.TRUNC.NTZ R62, R2 ;  /* 0x00000002003e7305 */ /* 0x000ee4000020f000 */
[----:B------:R-:W2:Y:S01]  /*0f30*/  S2UR UR57, SR_CTAID.Z ;  /* 0x00000000003979c3 */ /* 0x000ea20000002700 */
[----:B----4-:R-:W-:-:S05]  /*0f40*/  IADD3 R64, PT, PT, -R64, RZ, RZ ;  /* 0x000000ff40407210 */ /* 0x010fca0007ffe1ff */
[----:B-1----:R-:W-:Y:S01]  /*0f50*/  IMAD R64, R5, R64, UR5 ;  /* 0x0000000505407e24 */ /* 0x002fe2000f8e0240 */
[----:B---3--:R-:W-:-:S05]  /*0f60*/  IADD3 R62, PT, PT, -R62, RZ, RZ ;  /* 0x000000ff3e3e7210 */ /* 0x008fca0007ffe1ff */
[----:B--2---:R-:W-:Y:S01]  /*0f70*/  IMAD R62, R3, R62, UR4 ;  /* 0x00000004033e7e24 */ /* 0x004fe2000f8e023e */
[----:B------:R-:W-:Y:S06]  /*0f80*/  @!P0 BRA `(.L_x_15) ;  /* 0x0000000000b88947 */ /* 0x000fec0003800000 */
[----:B------:R-:W1:Y:S01]  /*0f90*/  LDC.64 R4, c[0x0][0xb18] ;  /* 0x0002c600ff047b82 */ /* 0x000e620000000a00 */
[----:B------:R-:W-:-:S07]  /*0fa0*/  ISETP.NE.AND P0, PT, R9, 0x1, PT ;  /* 0x000000010900780c */ /* 0x000fce0003f05270 */
[----:B------:R-:W2:Y:S08]  /*0fb0*/  LDC R10, c[0x0][0xb0c] ;  /* 0x0002c300ff0a7b82 */ /* 0x000eb00000000800 */
[----:B------:R-:W3:Y:S08]  /*0fc0*/  LDC R11, c[0x0][0x370] ;  /* 0x0000dc00ff0b7b82 */ /* 0x000ef00000000800 */
[----:B------:R-:W4:Y:S01]  /*0fd0*/  LDC R12, c[0x0][0x374] ;  /* 0x0000dd00ff0c7b82 */ /* 0x000f220000000800 */
[----:B-1----:R-:W-:-:S07]  /*0fe0*/  ISETP.NE.AND P1, PT, R4, 0x1, PT ;  /* 0x000000010400780c */ /* 0x002fce0003f25270 */
[----:B------:R-:W3:Y:S01]  /*0ff0*/  LDC.64 R6, c[0x0][0xb10] ;  /* 0x0002c400ff067b82 */ /* 0x000ee20000000a00 */
[----:B--2---:R-:W-:-:S07]  /*1000*/  ISETP.NE.AND P2, PT, R10, 0x1, PT ;  /* 0x000000010a00780c */ /* 0x004fce0003f45270 */
[----:B------:R-:W1:Y:S08]  /*1010*/  LDC R8, c[0x0][0xb20] ;  /* 0x0002c800ff087b82 */ /* 0x000e700000000800 */
[----:B------:R-:W2:Y:S01]  /*1020*/  LDC.64 R2, c[0x0][0xb28] ;  /* 0x0002ca00ff027b82 */ /* 0x000ea20000000a00 */
[----:B----4-:R-:W-:-:S04]  /*1030*/  IMAD.HI.U32 R13, R12, R5, RZ ;  /* 0x000000050c0d7227 */ /* 0x010fc800078e00ff */
[----:B------:R-:W-:-:S04]  /*1040*/  IMAD.HI.U32 R5, R16, R5, RZ ;  /* 0x0000000510057227 */ /* 0x000fc800078e00ff */
[----:B---3--:R-:W-:-:S04]  /*1050*/  IMAD.HI.U32 R14, R11, R6, RZ ;  /* 0x000000060b0e7227 */ /* 0x008fc800078e00ff */
[C---:B------:R-:W-:Y:S01]  /*1060*/  IMAD.HI.U32 R18, R19.reuse, R6, RZ ;  /* 0x0000000613127227 */ /* 0x040fe200078e00ff */
[-C--:B------:R-:W-:Y:S02]  /*1070*/  @P2 SHF.R.U32.HI R11, RZ, R7.reuse, R14 ;  /* 0x00000007ff0b2219 */ /* 0x080fe4000001160e */
[-C--:B-1----:R-:W-:Y:S02]  /*1080*/  @P1 SHF.R.U32.HI R12, RZ, R8.reuse, R13 ;  /* 0x00000008ff0c1219 */ /* 0x082fe4000001160d */
[----:B------:R-:W-:Y:S02]  /*1090*/  SHF.R.U32.HI R5, RZ, R8, R5 ;  /* 0x00000008ff057219 */ /* 0x000fe40000011605 */
[----:B------:R-:W-:Y:S02]  /*10a0*/  SHF.R.U32.HI R18, RZ, R7, R18 ;  /* 0x00000007ff127219 */ /* 0x000fe40000011612 */
[----:B------:R-:W-:Y:S01]  /*10b0*/  SEL R5, R16, R5, !P1 ;  /* 0x0000000510057207 */ /* 0x000fe20004800000 */
[----:B--2---:R-:W-:Y:S01]  /*10c0*/  IMAD.HI.U32 R14, R12, R2, RZ ;  /* 0x000000020c0e7227 */ /* 0x004fe200078e00ff */
[----:B------:R-:W-:-:S02]  /*10d0*/  SEL R7, R19, R18, !P2 ;  /* 0x0000001213077207 */ /* 0x000fc40005000000 */
[----:B------:R-:W-:Y:S01]  /*10e0*/  IADD3 R13, PT, PT, -R5, RZ, RZ ;  /* 0x000000ff050d7210 */ /* 0x000fe20007ffe1ff */
[----:B------:R-:W-:Y:S01]  /*10f0*/  IMAD.HI.U32 R6, R11, R2, RZ ;  /* 0x000000020b067227 */ /* 0x000fe200078e00ff */
[----:B------:R-:W-:-:S03]  /*1100*/  @P0 SHF.R.U32.HI R12, RZ, R3, R14 ;  /* 0x00000003ff0c0219 */ /* 0x000fc6000001160e */
[----:B------:R-:W-:Y:S01]  /*1110*/  IMAD R13, R4, R13, R16 ;  /* 0x0000000d040d7224 */ /* 0x000fe200078e0210 */
[----:B------:R-:W-:Y:S01]  /*1120*/  @P0 SHF.R.U32.HI R11, RZ, R3, R6 ;  /* 0x00000003ff0b0219 */ /* 0x000fe20000011606 */
[----:B------:R-:W-:-:S04]  /*1130*/  IMAD R12, R12, R9, RZ ;  /* 0x000000090c0c7224 */ /* 0x000fc800078e02ff */
[----:B------:R-:W-:Y:S01]  /*1140*/  IMAD R6, R11, R9, RZ ;  /* 0x000000090b067224 */ /* 0x000fe200078e02ff */
[----:B------:R-:W-:-:S04]  /*1150*/  ISETP.GE.AND P1, PT, R5, R12, PT ;  /* 0x0000000c0500720c */ /* 0x000fc80003f26270 */
[----:B------:R-:W-:Y:S01]  /*1160*/  ISETP.GE.OR P1, PT, R7, R6, P1 ;  /* 0x000000060700720c */ /* 0x000fe20000f26670 */
[----:B------:R-:W-:-:S05]  /*1170*/  IMAD.HI.U32 R6, R5, R2, RZ ;  /* 0x0000000205067227 */ /* 0x000fca00078e00ff */
[----:B------:R-:W-:-:S04]  /*1180*/  SHF.R.U32.HI R6, RZ, R3, R6 ;  /* 0x00000003ff067219 */ /* 0x000fc80000011606 */
[----:B------:R-:W-:-:S03]  /*1190*/  SEL R6, R5, R6, !P0 ;  /* 0x0000000605067207 */ /* 0x000fc60004000000 */
[----:B------:R-:W-:Y:S01]  /*11a0*/  @!P1 IMAD.HI.U32 R8, R7, R2, RZ ;  /* 0x0000000207089227 */ /* 0x000fe200078e00ff */
[----:B------:R-:W-:-:S04]  /*11b0*/  IADD3 R2, PT, PT, -R6, RZ, RZ ;  /* 0x000000ff06027210 */ /* 0x000fc80007ffe1ff */
[----:B------:R-:W-:Y:S01]  /*11c0*/  @!P1 SHF.R.U32.HI R8, RZ, R3, R8 ;  /* 0x00000003ff089219 */ /* 0x000fe20000011608 */
[----:B------:R-:W-:-:S03]  /*11d0*/  IMAD R2, R9, R2, R5 ;  /* 0x0000000209027224 */ /* 0x000fc600078e0205 */
[----:B------:R-:W-:-:S05]  /*11e0*/  @!P1 SEL R3, R7, R8, !P0 ;  /* 0x0000000807039207 */ /* 0x000fca0004000000 */
[--C-:B------:R-:W-:Y:S02]  /*11f0*/  @!P1 IMAD.IADD R6, R6, 0x1, -R3.reuse ;  /* 0x0000000106069824 */ /* 0x100fe400078e0a03 */
[----:B------:R-:W-:Y:S01]  /*1200*/  @!P1 IMAD R3, R2, R11, R3 ;  /* 0x0000000b02039224 */ /* 0x000fe200078e0203 */
[----:B------:R-:W-:Y:S01]  /*1210*/  IADD3 R2, PT, PT, -R7, RZ, RZ ;  /* 0x000000ff07027210 */ /* 0x000fe20007ffe1ff */
[----:B------:R-:W-:Y:S02]  /*1220*/  @!P1 IMAD R5, R6, R9, R7 ;  /* 0x0000000906059224 */ /* 0x000fe400078e0207 */
[----:B------:R-:W-:Y:S02]  /*1230*/  @!P1 IMAD.MOV.U32 R7, RZ, RZ, R3 ;  /* 0x000000ffff079224 */ /* 0x000fe400078e0003 */
[----:B------:R-:W-:Y:S02]  /*1240*/  IMAD R2, R10, R2, R19 ;  /* 0x000000020a027224 */ /* 0x000fe400078e0213 */
[----:B------:R-:W-:-:S02]  /*1250*/  IMAD R16, R5, R4, R13 ;  /* 0x0000000405107224 */ /* 0x000fc400078e020d */
[----:B------:R-:W-:Y:S02]  /*1260*/  IMAD R19, R7, R10, R2 ;  /* 0x0000000a07137224 */ /* 0x000fe400078e0202 */
.L_x_15:
[----:B------:R-:W1:Y:S01]  /*1270*/  LDCU UR4, c[0x0][0xb30] ;  /* 0x00016600ff0477ac */ /* 0x000e620008000800 */
[----:B------:R-:W2:Y:S08]  /*1280*/  S2UR UR45, SR_CgaCtaId ;  /* 0x00000000002d79c3 */ /* 0x000eb00000008800 */
[----:B------:R-:W3:Y:S01]  /*1290*/  LDC R26, c[0x0][0xb24] ;  /* 0x0002c900ff1a7b82 */ /* 0x000ee20000000800 */
[----:B-1----:R-:W-:-:S09]  /*12a0*/  UISETP.NE.AND UP1, UPT, UR4, 0x1, UPT ;  /* 0x000000010400788c */ /* 0x002fd2000bf25270 */
[----:B--2---:R-:W-:Y:S05]  /*12b0*/  BRA.U UP1, `(.L_x_16) ;  /* 0x0000000101407547 */ /* 0x004fea000b800000 */
[----:B------:R-:W1:Y:S08]  /*12c0*/  LDC.64 R4, c[0x0][0xb10] ;  /* 0x0002c400ff047b82 */ /* 0x000e700000000a00 */
[----:B------:R-:W2:Y:S08]  /*12d0*/  LDC.64 R2, c[0x0][0xb18] ;  /* 0x0002c600ff027b82 */ /* 0x000eb00000000a00 */
[----:B------:R-:W4:Y:S08]  /*12e0*/  LDC R6, c[0x0][0xb20] ;  /* 0x0002c800ff067b82 */ /* 0x000f300000000800 */
[----:B------:R-:W3:Y:S01]  /*12f0*/  LDC R8, c[0x0][0xb0c] ;  /* 0x0002c300ff087b82 */ /* 0x000ee20000000800 */
[----:B-1----:R-:W-:-:S05]  /*1300*/  IMAD.HI.U32 R4, R19, R4, RZ ;  /* 0x0000000413047227 */ /* 0x002fca00078e00ff */
[----:B------:R-:W-:Y:S01]  /*1310*/  SHF.R.U32.HI R4, RZ, R5, R4 ;  /* 0x00000005ff047219 */ /* 0x000fe20000011604 */
[----:B--2---:R-:W-:Y:S01]  /*1320*/  IMAD.HI.U32 R3, R16, R3, RZ ;  /* 0x0000000310037227 */ /* 0x004fe200078e00ff */
[----:B------:R-:W-:-:S04]  /*1330*/  ISETP.NE.AND P0, PT, R2, 0x1, PT ;  /* 0x000000010200780c */ /* 0x000fc80003f05270 */
[----:B----4-:R-:W-:-:S04]  /*1340*/  SHF.R.U32.HI R3, RZ, R6, R3 ;  /* 0x00000006ff037219 */ /* 0x010fc80000011603 */
[----:B------:R-:W-:Y:S02]  /*1350*/  SEL R3, R16, R3, !P0 ;  /* 0x0000000310037207 */ /* 0x000fe40004000000 */
[----:B---3--:R-:W-:-:S04]  /*1360*/  ISETP.NE.AND P1, PT, R8, 0x1, PT ;  /* 0x000000010800780c */ /* 0x008fc80003f25270 */
[----:B------:R-:W-:-:S05]  /*1370*/  SEL R4, R19, R4, !P1 ;  /* 0x0000000413047207 */ /* 0x000fca0004800000 */
[----:B------:R-:W-:Y:S02]  /*1380*/  IMAD.IADD R5, R3, 0x1, -R4 ;  /* 0x0000000103057824 */ /* 0x000fe400078e0a04 */
[----:B------:R-:W-:Y:S02]  /*1390*/  IMAD.IADD R3, R4, 0x1, -R3 ;  /* 0x0000000104037824 */ /* 0x000fe400078e0a03 */
[----:B------:R-:W-:Y:S02]  /*13a0*/  IMAD R19, R5, R8, R19 ;  /* 0x0000000805137224 */ /* 0x000fe400078e0213 */
[----:B------:R-:W-:-:S07]  /*13b0*/  IMAD R16, R3, R2, R16 ;  /* 0x0000000203107224 */ /* 0x000fce00078e0210 */
.L_x_16:
[----:B------:R-:W-:Y:S01]  /*13c0*/  BAR.SYNC.DEFER_BLOCKING 0x0 ;  /* 0x0000000000007b1d */ /* 0x000fe20000010000 */
[----:B------:R-:W-:Y:S01]  /*13d0*/  UISETP.NE.AND UP1, UPT, UR8, 0x2, UPT ;  /* 0x000000020800788c */ /* 0x000fe2000bf25270 */
[----:B------:R-:W-:Y:S02]  /*13e0*/  ISETP.NE.OR P5, PT, R0, 0x2, !P5 ;  /* 0x000000020000780c */ /* 0x000fe40006fa5670 */
[----:B------:R-:W-:-:S06]  /*13f0*/  LOP3.LUT R2, R72, 0x1f, RZ, 0xc0, !PT ;  /* 0x0000001f48027812 */ /* 0x000fcc00078ec0ff */
[----:B------:R-:W-:Y:S05]  /*1400*/  BRA.U UP1, `(.L_x_17) ;  /* 0x0000001d01ec7547 */ /* 0x000fea000b800000 */
[----:B------:R-:W1:Y:S01]  /*1410*/  LDCU UR6, c[0x0][0x388] ;  /* 0x00007100ff0677ac */ /* 0x000e620008000800 */
[----:B------:R-:W2:Y:S01]  /*1420*/  LDC R11, c[0x0][0x370] ;  /* 0x0000dc00ff0b7b82 */ /* 0x000ea20000000800 */
[----:B------:R-:W-:Y:S01]  /*1430*/  PLOP3.LUT P0, PT, PT, PT, UP2, 0x80, 0x8 ;  /* 0x000000000008781c */ /* 0x000fe20003f0f028 */
[----:B------:R-:W-:Y:S01]  /*1440*/  IMAD.MOV.U32 R10, RZ, RZ, RZ ;  /* 0x000000ffff0a7224 */ /* 0x000fe200078e00ff */
[----:B------:R-:W4:Y:S01]  /*1450*/  LDCU UR4, c[0x0][0x38c] ;  /* 0x00007180ff0477ac */ /* 0x000f220008000800 */
[----:B------:R-:W-:Y:S02]  /*1460*/  ISETP.EQ.OR P4, PT, R2, RZ, P5 ;  /* 0x000000ff0200720c */ /* 0x000fe40002f82670 */
[----:B------:R-:W-:Y:S01]  /*1470*/  PLOP3.LUT P0, PT, P0, PT, PT, 0x8, 0x80 ;  /* 0x000000000080781c */ /* 0x000fe2000070e170 */
[----:B------:R-:W3:Y:S01]  /*1480*/  LDCU UR41, c[0x0][0x390] ;  /* 0x00007200ff2977ac */ /* 0x000ee20008000800 */
[----:B------:R-:W2:Y:S01]  /*1490*/  LDC R0, c[0x0][0x374] ;  /* 0x0000dd00ff007b82 */ /* 0x000ea20000000800 */
[----:B------:R-:W2:Y:S01]  /*14a0*/  LDCU.64 UR42, c[0x0][0x348] ;  /* 0x00006900ff2a77ac */ /* 0x000ea20008000a00 */
[----:B------:R-:W-:Y:S01]  /*14b0*/  UMOV UR39, 0x1 ;  /* 0x0000000100277882 */ /* 0x000fe20000000000 */
[----:B------:R-:W-:Y:S01]  /*14c0*/  UMOV UR38, URZ ;  /* 0x000000ff00267c82 */ /* 0x000fe20008000000 */
[----:B-1----:R-:W-:Y:S01]  /*14d0*/  UIADD3 UR6, UPT, UPT, UR6, 0x1f, URZ ;  /* 0x0000001f06067890 */ /* 0x002fe2000fffe0ff */
[----:B------:R-:W-:Y:S01]  /*14e0*/  UMOV UR28, URZ ;  /* 0x000000ff001c7c82 */ /* 0x000fe20008000000 */
[----:B------:R-:W-:-:S02]  /*14f0*/  UMOV UR31, URZ ;  /* 0x000000ff001f7c82 */ /* 0x000fc40008000000 */
[----:B------:R-:W-:-:S04]  /*1500*/  USHF.R.S32.HI UR5, URZ, 0x1f, UR6 ;  /* 0x0000001fff057899 */ /* 0x000fc80008011406 */
[----:B------:R-:W-:-:S04]  /*1510*/  ULEA.HI UR5, UR5, UR6, URZ, 0x5 ;  /* 0x0000000605057291 */ /* 0x000fc8000f8f28ff */
[----:B------:R-:W-:-:S04]  /*1520*/  USHF.R.S32.HI UR5, URZ, 0x5, UR5 ;  /* 0x00000005ff057899 */ /* 0x000fc80008011405 */
[----:B----4-:R-:W-:-:S04]  /*1530*/  UIMAD UR4, UR5, UR4, URZ ;  /* 0x00000004050472a4 */ /* 0x010fc8000f8e02ff */
[----:B---3--:R-:W-:-:S04]  /*1540*/  UIMAD UR41, UR4, UR41, URZ ;  /* 0x00000029042972a4 */ /* 0x008fc8000f8e02ff */
[----:B------:R-:W-:Y:S02]  /*1550*/  UISETP.NE.AND UP1, UPT, UR41, URZ, UPT ;  /* 0x000000ff2900728c */ /* 0x000fe4000bf25270 */
[----:B------:R-:W-:-:S04]  /*1560*/  UISETP.LT.U32.AND UP0, UPT, UR41, 0x11, UPT ;  /* 0x000000112900788c */ /* 0x000fc8000bf01070 */
[----:B------:R-:W-:-:S04]  /*1570*/  USEL UR40, UR41, 0x11, UP0 ;  /* 0x0000001129287887 */ /* 0x000fc80008000000 */
[----:B------:R-:W-:Y:S02]  /*1580*/  UIADD3 UR23, UPT, UPT, UR40, -0x1, URZ ;  /* 0xffffffff28177890 */ /* 0x000fe4000fffe0ff */
[----:B------:R-:W-:Y:S02]  /*1590*/  @!UP1 UIADD3 UR23, UPT, UPT, UR40, URZ, URZ ;  /* 0x000000ff28179290 */ /* 0x000fe4000fffe0ff */
[----:B------:R-:W-:Y:S02]  /*15a0*/  UIADD3 UR40, UPT, UPT, UR41, -UR40, URZ ;  /* 0x8000002829287290 */ /* 0x000fe4000fffe0ff */
[----:B--2---:R-:W-:-:S12]  /*15b0*/  UIADD3 UR23, UPT, UPT, UR23, 0x1, URZ ;  /* 0x0000000117177890 */ /* 0x004fd8000fffe0ff */
.L_x_33:
[----:B------:R-:W1:Y:S01]  /*15c0*/  S2UR UR22, SR_CgaCtaId ;  /* 0x00000000001679c3 */ /* 0x000e620000008800 */
[----:B------:R-:W-:Y:S01]  /*15d0*/  UMOV UR4, 0x400 ;  /* 0x0000040000047882 */ /* 0x000fe20000000000 */
[----:B------:R-:W-:Y:S01]  /*15e0*/  IMAD.U32 R2, RZ, RZ, UR39 ;  /* 0x00000027ff027e24 */ /* 0x000fe2000f8e00ff */
[----:B------:R-:W-:Y:S01]  /*15f0*/  UISETP.NE.AND UP0, UPT, UR41, URZ, UPT ;  /* 0x000000ff2900728c */ /* 0x000fe2000bf05270 */
[----:B------:R-:W-:Y:S01]  /*1600*/  R2UR UR34, R16 ;  /* 0x00000000102272ca */ /* 0x000fe200000e0000 */
[----:B------:R-:W-:Y:S01]  /*1610*/  IMAD.SHL.U32 R19, R19, 0x40, RZ ;  /* 0x0000004013137824 */ /* 0x000fe200078e00ff */
[----:B------:R-:W-:Y:S01]  /*1620*/  UMOV UR30, URZ ;  /* 0x000000ff001e7c82 */ /* 0x000fe20008000000 */
[----:B------:R-:W-:Y:S01]  /*1630*/  SHF.L.U32 R2, R2, 0x1f, RZ ;  /* 0x0000001f02027819 */ /* 0x000fe200000006ff */
[----:B------:R-:W-:Y:S01]  /*1640*/  UMOV UR37, URZ ;  /* 0x000000ff00257c82 */ /* 0x000fe20008000000 */
[----:B------:R-:W-:-:S08]  /*1650*/  UMOV UR36, URZ ;  /* 0x000000ff00247c82 */ /* 0x000fd00008000000 */
[----:B------:R-:W-:Y:S02]  /*1660*/  USHF.L.U32 UR34, UR34, 0x7, URZ ;  /* 0x0000000722227899 */ /* 0x000fe400080006ff */
[----:B-1----:R-:W-:-:S04]  /*1670*/  ULEA UR22, UR22, UR4, 0x18 ;  /* 0x0000000416167291 */ /* 0x002fc8000f8ec0ff */
[----:B------:R-:W-:-:S09]  /*1680*/  ULEA UR4, UR38, UR22, 0x3 ;  /* 0x0000001626047291 */ /* 0x000fd2000f8e18ff */
[----:B--2---:R1:W2:Y:S01]  /*1690*/  SYNCS.PHASECHK.TRANS64.TRYWAIT P2, [UR4+0x88], R2 ;  /* 0x00008802ff0075a7 */ /* 0x0042a20008041104 */
[----:B---3--:R-:W-:Y:S05]  /*16a0*/  BRA.U !UP0, `(.L_x_18) ;  /* 0x0000000508887547 */ /* 0x008fea000b800000 */
[----:B------:R-:W3:Y:S01]  /*16b0*/  LDC.64 R8, c[0x0][0x480] ;  /* 0x00012000ff087b82 */ /* 0x000ee20000000a00 */
[----:B------:R-:W4:Y:S01]  /*16c0*/  LDCU UR24, c[0x0][0x390] ;  /* 0x00007200ff1877ac */ /* 0x000f220008000800 */
[----:B------:R-:W2:Y:S06]  /*16d0*/  LDCU UR25, c[0x0][0x38c] ;  /* 0x00007180ff1977ac */ /* 0x000eac0008000800 */
[----:B------:R-:W4:Y:S01]  /*16e0*/  LDC.64 R6, c[0x0][0x488] ;  /* 0x00012200ff067b82 */ /* 0x000f220000000a00 */
[----:B------:R-:W2:Y:S01]  /*16f0*/  LDCU.64 UR14, c[0x0][0x4b8] ;  /* 0x00009700ff0e77ac */ /* 0x000ea20008000a00 */
[----:B------:R-:W-:-:S02]  /*1700*/  UIADD3 UR31, UPT, UPT, UR23, UR28, URZ ;  /* 0x0000001c171f7290 */ /* 0x000fc4000fffe0ff */
[----:B------:R-:W-:-:S04]  /*1710*/  UIADD3 UR10, UPT, UPT, UR34, 0x40, URZ ;  /* 0x00000040220a7890 */ /* 0x000fc8000fffe0ff */
[----:B-1----:R-:W1:Y:S01]  /*1720*/  LDC.64 R2, c[0x0][0x490] ;  /* 0x00012400ff027b82 */ /* 0x002e620000000a00 */
[----:B------:R-:W-:Y:S01]  /*1730*/  UMOV UR30, URZ ;  /* 0x000000ff001e7c82 */ /* 0x000fe20008000000 */
[----:B------:R-:W-:Y:S01]  /*1740*/  UMOV UR26, UR38 ;  /* 0x00000026001a7c82 */ /* 0x000fe20008000000 */
[----:B------:R-:W-:Y:S01]  /*1750*/  UMOV UR36, URZ ;  /* 0x000000ff00247c82 */ /* 0x000fe20008000000 */
[----:B------:R-:W-:Y:S01]  /*1760*/  UMOV UR37, URZ ;  /* 0x000000ff00257c82 */ /* 0x000fe20008000000 */
[----:B---3--:R-:W-:Y:S01]  /*1770*/  IMAD.HI.U32 R9, R19, R9, RZ ;  /* 0x0000000913097227 */ /* 0x008fe200078e00ff */
[----:B------:R-:W-:Y:S02]  /*1780*/  ISETP.NE.AND P1, PT, R8, 0x1, PT ;  /* 0x000000010800780c */ /* 0x000fe40003f25270 */
[----:B------:R-:W3:Y:S02]  /*1790*/  LDC.64 R4, c[0x0][0x4b0] ;  /* 0x00012c00ff047b82 */ /* 0x000ee40000000a00 */
[----:B----4-:R-:W-:-:S04]  /*17a0*/  SHF.R.U32.HI R6, RZ, R6, R9 ;  /* 0x00000006ff067219 */ /* 0x010fc80000011609 */
[----:B------:R-:W-:Y:S02]  /*17b0*/  SEL R6, R19, R6, !P1 ;  /* 0x0000000613067207 */ /* 0x000fe40004800000 */
[----:B------:R-:W-:Y:S02]  /*17c0*/  ISETP.NE.AND P1, PT, R7, 0x1, PT ;  /* 0x000000010700780c */ /* 0x000fe40003f25270 */
[C---:B------:R-:W-:Y:S01]  /*17d0*/  R2UR UR4, R6.reuse ;  /* 0x00000000060472ca */ /* 0x040fe200000e0000 */
[----:B-1----:R-:W-:-:S04]  /*17e0*/  IMAD.HI.U32 R2, R6, R2, RZ ;  /* 0x0000000206027227 */ /* 0x002fc800078e00ff */
[----:B------:R-:W-:Y:S01]  /*17f0*/  IMAD.MOV R12, RZ, RZ, -R6 ;  /* 0x000000ffff0c7224 */ /* 0x000fe200078e0a06 */
[----:B------:R-:W-:-:S03]  /*1800*/  SHF.R.U32.HI R2, RZ, R3, R2 ;  /* 0x00000003ff027219 */ /* 0x000fc60000011602 */
[----:B------:R-:W-:Y:S01]  /*1810*/  IMAD R12, R8, R12, R19 ;  /* 0x0000000c080c7224 */ /* 0x000fe200078e0213 */
[----:B------:R-:W-:Y:S01]  /*1820*/  R2UR UR21, R2 ;  /* 0x00000000021572ca */ /* 0x000fe200000e0000 */
[----:B------:R-:W-:Y:S01]  /*1830*/  VOTEU.ANY UP0, P1 ;  /* 0x0000000000ff7886 */ /* 0x000fe20000800100 */
[----:B------:R-:W1:Y:S01]  /*1840*/  LDC.64 R2, c[0x0][0x4d0] ;  /* 0x00013400ff027b82 */ /* 0x000e620000000a00 */
[----:B---3--:R-:W-:Y:S02]  /*1850*/  R2UR UR8, R4 ;  /* 0x00000000040872ca */ /* 0x008fe400000e0000 */
[----:B------:R-:W-:Y:S02]  /*1860*/  R2UR UR9, R12 ;  /* 0x000000000c0972ca */ /* 0x000fe400000e0000 */
[----:B------:R-:W-:-:S06]  /*1870*/  R2UR UR6, R5 ;  /* 0x00000000050672ca */ /* 0x000fcc00000e0000 */
[----:B------:R-:W-:Y:S01]  /*1880*/  USEL UR21, UR4, UR21, !UP0 ;  /* 0x0000001504157287 */ /* 0x000fe2000c000000 */
[----:B------:R-:W3:Y:S05]  /*1890*/  LDCU.64 UR4, c[0x0][0x4d8] ;  /* 0x00009b00ff0477ac */ /* 0x000eea0008000a00 */
[----:B------:R-:W-:-:S04]  /*18a0*/  IMAD R9, RZ, RZ, -UR21 ;  /* 0x80000015ff097e24 */ /* 0x000fc8000f8e02ff */
[----:B------:R-:W-:Y:S01]  /*18b0*/  IMAD R9, R7, R9, R6 ;  /* 0x0000000907097224 */ /* 0x000fe200078e0206 */
[----:B-1----:R-:W-:-:S04]  /*18c0*/  R2UR UR19, R2 ;  /* 0x00000000021372ca */ /* 0x002fc800000e0000 */
[----:B------:R-:W-:Y:S02]  /*18d0*/  R2UR UR7, R9 ;  /* 0x00000000090772ca */ /* 0x000fe400000e0000 */
[----:B------:R-:W-:-:S07]  /*18e0*/  R2UR UR20, R3 ;  /* 0x00000000031472ca */ /* 0x000fce00000e0000 */
[----:B------:R-:W-:-:S06]  /*18f0*/  UIMAD UR19, UR9, UR8, UR19 ;  /* 0x00000008091372a4 */ /* 0x000fcc000f8e0213 */
[----:B--23--:R-:W-:-:S12]  /*1900*/  UIMAD UR20, UR7, UR6, UR20 ;  /* 0x00000006071472a4 */ /* 0x00cfd8000f8e0214 */
.L_x_23:
[----:B------:R-:W-:Y:S01]  /*1910*/  @!P5 MOV R3, 0x3000 ;  /* 0x000030000003d802 */ /* 0x000fe20000000f00 */
[----:B------:R-:W-:Y:S01]  /*1920*/  ULEA UR17, UR26, UR22, 0x3 ;  /* 0x000000161a117291 */ /* 0x000fe2000f8e18ff */
[----:B----4-:R-:W-:Y:S11]  /*1930*/  @P2 BRA `(.L_x_19) ;  /* 0x0000000000102947 */ /* 0x010ff60003800000 */
[----:B------:R-:W-:Y:S04]  /*1940*/  MOV R2, UR39 ;  /* 0x0000002700027c02 */ /* 0x000fe80008000f00 */
[----:B------:R-:W-:Y:S04]  /*1950*/  SHF.L.U32 R5, R2, 0x1f, RZ ;  /* 0x0000001f02057819 */ /* 0x000fe800000006ff */
[----:B------:R-:W1:Y:S02]  /*1960*/  SYNCS.PHASECHK.TRANS64.TRYWAIT P1, [UR17+0x88], R5 ;  /* 0x00008805ff0075a7 */ /* 0x000e640008021111 */
[----:B-1----:R-:W-:Y:S05]  /*1970*/  @!P1 BRA `(.L_x_20) ;  /* 0x0000007000289947 */ /* 0x002fea0003800000 */
.L_x_19:
[----:B------:R2:W-:Y:S01]  /*1980*/  @!P5 SYNCS.ARRIVE.TRANS64 RZ, [UR17], R3 ;  /* 0x00000003ffffd9a7 */ /* 0x0005e20008000011 */
[----:B------:R-:W-:Y:S04]  /*1990*/  BSSY.RECONVERGENT B0, `(.L_x_21) ;  /* 0x0000003000007945 */ /* 0x000fe80003800200 */
[----:B------:R-:W-:Y:S05]  /*19a0*/  @P4 BRA `(.L_x_22) ;  /* 0x0000000000044947 */ /* 0x000fea0003800000 */
[----:B------:R-:W-:Y:S05]  /*19b0*/  BPT.TRAP 0x1 ;  /* 0x000000040000795c */ /* 0x000fea0000300000 */
.L_x_22:
[----:B------:R-:W-:Y:S05]  /*19c0*/  BSYNC.RECONVERGENT B0 ;  /* 0x0000000000007941 */ /* 0x000fea0003800200 */
.L_x_21:
[----:B------:R-:W-:Y:S02]  /*19d0*/  UIADD3 UR38, UPT, UPT, UR26, 0x1, URZ ;  /* 0x000000011a267890 */ /* 0x000fe4000fffe0ff */
[----:B------:R-:W-:Y:S02]  /*19e0*/  UIMAD UR7, UR36, UR14, UR4 ;  /* 0x0000000e240772a4 */ /* 0x000fe4000f8e0204 */
[----:B------:R-:W-:Y:S02]  /*19f0*/  UISETP.NE.AND UP0, UPT, UR38, 0x11, UPT ;  /* 0x000000112600788c */ /* 0x000fe4000bf05270 */
[----:B------:R-:W-:Y:S02]  /*1a00*/  UIMAD UR6, UR37, UR15, UR5 ;  /* 0x0000000f250672a4 */ /* 0x000fe4000f8e0205 */
[----:B------:R-:W-:Y:S02]  /*1a10*/  USEL UR8, URZ, 0x1, UP0 ;  /* 0x00000001ff087887 */ /* 0x000fe40008000000 */
[----:B------:R-:W-:Y:S02]  /*1a20*/  USEL UR38, UR38, URZ, UP0 ;  /* 0x000000ff26267287 */ /* 0x000fe40008000000 */
[----:B------:R-:W-:Y:S02]  /*1a30*/  ULOP3.LUT UR39, UR39, UR8, URZ, 0x3c, !UPT ;  /* 0x0000000827277292 */ /* 0x000fe4000f8e3cff */
[----:B------:R-:W-:Y:S02]  /*1a40*/  ULEA UR8, UR38, UR22, 0x3 ;  /* 0x0000001626087291 */ /* 0x000fe4000f8e18ff */
[----:B------:R-:W-:Y:S02]  /*1a50*/  UIADD3 UR48, UP1, UPT, UR42, 0x80, URZ ;  /* 0x000000802a307890 */ /* 0x000fe4000ff3e0ff */
[----:B------:R-:W-:Y:S01]  /*1a60*/  ULEA UR16, UR26, UR22, 0xc ;  /* 0x000000161a107291 */ /* 0x000fe2000f8e60ff */
[----:B-1----:R-:W-:Y:S01]  /*1a70*/  MOV R2, UR39 ;  /* 0x0000002700027c02 */ /* 0x002fe20008000f00 */
[----:B------:R-:W-:Y:S02]  /*1a80*/  UPRMT UR29, UR7, 0x40, UR6 ;  /* 0x00000040071d7896 */ /* 0x000fe40008000006 */
[----:B------:R-:W-:Y:S01]  /*1a90*/  USHF.L.U32 UR18, UR30, 0x5, URZ ;  /* 0x000000051e127899 */ /* 0x000fe200080006ff */
[----:B--2---:R-:W-:Y:S01]  /*1aa0*/  SHF.L.U32 R3, R2, 0x1f, RZ ;  /* 0x0000001f02037819 */ /* 0x004fe200000006ff */
[----:B------:R-:W-:Y:S02]  /*1ab0*/  UIADD3.X UR49, UPT, UPT, URZ, UR43, URZ, UP1, !UPT ;  /* 0x0000002bff317290 */ /* 0x000fe40008ffe4ff */
[----:B------:R-:W-:Y:S01]  /*1ac0*/  UIADD3 UR16, UPT, UPT, UR16, 0x4400, URZ ;  /* 0x0000440010107890 */ /* 0x000fe2000fffe0ff */
[----:B------:R3:W4:Y:S01]  /*1ad0*/  SYNCS.PHASECHK.TRANS64.TRYWAIT P2, [UR8+0x88], R3 ;  /* 0x00008803ff0075a7 */ /* 0x0007220008041108 */
[----:B------:R-:W-:Y:S02]  /*1ae0*/  UPRMT UR50, UR29, 0x5410, URZ ;  /* 0x000054101d327896 */ /* 0x000fe400080000ff */
[----:B------:R-:W-:Y:S02]  /*1af0*/  UIADD3 UR46, UP0, UPT, UR42, 0x180, URZ ;  /* 0x000001802a2e7890 */ /* 0x000fe4000ff1e0ff */
[----:B------:R-:W-:Y:S02]  /*1b00*/  ULEA UR8, UR26, UR22, 0xd ;  /* 0x000000161a087291 */ /* 0x000fe4000f8e68ff */
[----:B------:R-:W-:Y:S02]  /*1b10*/  UIADD3.X UR47, UPT, UPT, URZ, UR43, URZ, UP0, !UPT ;  /* 0x0000002bff2f7290 */ /* 0x000fe400087fe4ff */
[----:B------:R-:W-:Y:S01]  /*1b20*/  UIADD3 UR32, UPT, UPT, UR8, 0x15400, URZ ;  /* 0x0001540008207890 */ /* 0x000fe2000fffe0ff */
[----:B------:R-:W-:Y:S01]  /*1b30*/  UTMALDG.4D.IM2COL [UR16], [UR48], UR50 ;  /* 0x00000010300073b4 */ /* 0x000fe20008058032 */
[----:B------:R-:W-:Y:S02]  /*1b40*/  UIADD3 UR27, UPT, UPT, UR36, 0x1, URZ ;  /* 0x00000001241b7890 */ /* 0x000fe4000fffe0ff */
[----:B------:R-:W-:Y:S02]  /*1b50*/  UIADD3 UR8, UPT, UPT, UR8, 0x16400, URZ ;  /* 0x0001640008087890 */ /* 0x000fe4000fffe0ff */
[----:B------:R-:W-:Y:S02]  /*1b60*/  UISETP.NE.AND UP2, UPT, UR27, UR25, UPT ;  /* 0x000000191b00728c */ /* 0x000fe4000bf45270 */
[----:B------:R-:W-:Y:S02]  /*1b70*/  UIADD3 UR26, UPT, UPT, UR37, 0x1, URZ ;  /* 0x00000001251a7890 */ /* 0x000fe4000fffe0ff */
[----:B------:R-:W-:Y:S02]  /*1b80*/  UIADD3 UR28, UPT, UPT, UR28, 0x1, URZ ;  /* 0x000000011c1c7890 */ /* 0x000fe4000fffe0ff */
[----:B------:R-:W-:Y:S01]  /*1b90*/  UIADD3 UR29, UPT, UPT, UR30, 0x1, URZ ;  /* 0x000000011e1d7890 */ /* 0x000fe2000fffe0ff */
[----:B------:R-:W-:Y:S01]  /*1ba0*/  UMOV UR44, 0x0 ;  /* 0x00000000002c7882 */ /* 0x000fe20000000000 */
[----:B------:R-:W-:Y:S01]  /*1bb0*/  UMOV UR45, 0x10000000 ;  /* 0x10000000002d7882 */ /* 0x000fe20000000000 */
[----:B------:R-:W-:Y:S02]  /*1bc0*/  UMOV UR33, UR17 ;  /* 0x0000001100217c82 */ /* 0x000fe40008000000 */
[----:B------:R-:W-:Y:S01]  /*1bd0*/  @UP2 UIADD3 UR26, UPT, UPT, UR37, URZ, URZ ;  /* 0x000000ff251a2290 */ /* 0x000fe2000fffe0ff */
[----:B------:R-:W-:Y:S01]  /*1be0*/  UMOV UR35, UR18 ;  /* 0x0000001200237c82 */ /* 0x000fe20008000000 */
[----:B------:R-:W-:Y:S01]  /*1bf0*/  UMOV UR12, UR36 ;  /* 0x00000024000c7c82 */ /* 0x000fe20008000000 */
[----:B------:R1:W-:Y:S01]  /*1c00*/  UTMALDG.4D [UR32], [UR46], desc[UR44] ;  /* 0x00002c202e0075b4 */ /* 0x0003e20008019000 */
[----:B------:R-:W-:Y:S01]  /*1c10*/  UISETP.NE.AND UP0, UPT, UR26, UR24, UPT ;  /* 0x000000181a00728c */ /* 0x000fe2000bf05270 */
[----:B------:R-:W-:Y:S01]  /*1c20*/  UMOV UR13, UR37 ;  /* 0x00000025000d7c82 */ /* 0x000fe20008000000 */
[----:B------:R-:W-:Y:S01]  /*1c30*/  UMOV UR9, UR17 ;  /* 0x0000001100097c82 */ /* 0x000fe20008000000 */
[----:B------:R-:W-:Y:S02]  /*1c40*/  UMOV UR11, UR18 ;  /* 0x00000012000b7c82 */ /* 0x000fe40008000000 */
[----:B------:R3:W-:Y:S06]  /*1c50*/  UTMALDG.4D [UR8], [UR46], desc[UR44] ;  /* 0x00002c082e0075b4 */ /* 0x0007ec0008019000 */
[----:B------:R-:W-:Y:S07]  /*1c60*/  @UP0 UIADD3 UR29, UPT, UPT, UR30, URZ, URZ ;  /* 0x000000ff1e1d0290 */ /* 0x000fee000fffe0ff */
[----:B------:R-:W-:Y:S01]  /*1c70*/  UMOV UR30, UR29 ;  /* 0x0000001d001e7c82 */ /* 0x000fe20008000000 */
[----:B-1----:R-:W-:Y:S02]  /*1c80*/  USEL UR37, UR26, URZ, UP0 ;  /* 0x000000ff1a257287 */ /* 0x002fe40008000000 */
[----:B------:R-:W-:Y:S02]  /*1c90*/  UISETP.NE.AND UP0, UPT, UR28, UR31, UPT ;  /* 0x0000001f1c00728c */ /* 0x000fe4000bf05270 */
[----:B------:R-:W-:Y:S01]  /*1ca0*/  USEL UR36, UR27, URZ, UP2 ;  /* 0x000000ff1b247287 */ /* 0x000fe20009000000 */
[----:B------:R-:W-:Y:S06]  /*1cb0*/  UMOV UR26, UR38 ;  /* 0x00000026001a7c82 */ /* 0x000fec0008000000 */
[----:B---3--:R-:W-:Y:S05]  /*1cc0*/  BRA.U UP0, `(.L_x_23) ;  /* 0xfffffffd00107547 */ /* 0x008fea000b83ffff */
.L_x_18:
[----:B------:R-:W-:Y:S01]  /*1cd0*/  ULEA UR4, UR38, UR22, 0x3 ;  /* 0x0000001626047291 */ /* 0x000fe2000f8e18ff */
[----:B-1----:R-:W-:Y:S01]  /*1ce0*/  MOV R2, UR39 ;  /* 0x0000002700027c02 */ /* 0x002fe20008000f00 */
[----:B------:R-:W-:Y:S01]  /*1cf0*/  @!P0 SYNCS.ARRIVE.TRANS64.A1T0 RZ, [UR22+0x158], RZ ;  /* 0x000158ffffff89a7 */ /* 0x000fe20008100016 */
[----:B------:R-:W-:Y:S02]  /*1d00*/  UISETP.GE.AND UP0, UPT, UR40, 0x1, UPT ;  /* 0x000000012800788c */ /* 0x000fe4000bf06270 */
[----:B------:R-:W-:-:S04]  /*1d10*/  SHF.L.U32 R2, R2, 0x1f, RZ ;  /* 0x0000001f02027819 */ /* 0x000fc800000006ff */
[----:B------:R1:W3:Y:S03]  /*1d20*/  SYNCS.PHASECHK.TRANS64.TRYWAIT P1, [UR4+0x88], R2 ;  /* 0x00008802ff0075a7 */ /* 0x0002e60008021104 */
[----:B------:R-:W-:Y:S05]  /*1d30*/  BRA.U !UP0, `(.L_x_24) ;  /* 0x0000000508907547 */ /* 0x000fea000b800000 */
[----:B------:R-:W4:Y:S01]  /*1d40*/  LDC.64 R8, c[0x0][0x480] ;  /* 0x00012000ff087b82 */ /* 0x000f220000000a00 */
[----:B------:R-:W2:Y:S01]  /*1d50*/  LDCU UR33, c[0x0][0x390] ;  /* 0x00007200ff2177ac */ /* 0x000ea20008000800 */
[----:B------:R-:W2:Y:S06]  /*1d60*/  LDCU UR35, c[0x0][0x38c] ;  /* 0x00007180ff2377ac */ /* 0x000eac0008000800 */
[----:B------:R-:W4:Y:S01]  /*1d70*/  LDC.64 R6, c[0x0][0x488] ;  /* 0x00012200ff067b82 */ /* 0x000f220000000a00 */
[----:B------:R-:W2:Y:S01]  /*1d80*/  LDCU.64 UR14, c[0x0][0x4b8] ;  /* 0x00009700ff0e77ac */ /* 0x000ea20008000a00 */
[----:B------:R-:W-:-:S02]  /*1d90*/  UIADD3 UR31, UPT, UPT, UR40, UR31, URZ ;  /* 0x0000001f281f7290 */ /* 0x000fc4000fffe0ff */
[----:B------:R-:W-:-:S04]  /*1da0*/  UIADD3 UR10, UPT, UPT, UR34, 0x40, URZ ;  /* 0x00000040220a7890 */ /* 0x000fc8000fffe0ff */
[----:B-1----:R-:W1:Y:S01]  /*1db0*/  LDC.64 R2, c[0x0][0x490] ;  /* 0x00012400ff027b82 */ /* 0x002e620000000a00 */
[----:B------:R-:W-:Y:S01]  /*1dc0*/  UMOV UR46, UR40 ;  /* 0x00000028002e7c82 */ /* 0x000fe20008000000 */
[----:B------:R-:W-:Y:S01]  /*1dd0*/  UMOV UR26, UR38 ;  /* 0x00000026001a7c82 */ /* 0x000fe20008000000 */
[----:B----4-:R-:W-:Y:S01]  /*1de0*/  IMAD.HI.U32 R9, R19, R9, RZ ;  /* 0x0000000913097227 */ /* 0x010fe200078e00ff */
[----:B------:R-:W-:-:S04]  /*1df0*/  ISETP.NE.AND P0, PT, R8, 0x1, PT ;  /* 0x000000010800780c */ /* 0x000fc80003f05270 */
[----:B------:R-:W4:Y:S01]  /*1e00*/  LDC.64 R4, c[0x0][0x4b0] ;  /* 0x00012c00ff047b82 */ /* 0x000f220000000a00 */
[----:B------:R-:W-:-:S04]  /*1e10*/  SHF.R.U32.HI R6, RZ, R6, R9 ;  /* 0x00000006ff067219 */ /* 0x000fc80000011609 */
        /* <DEDUP_REMOVED lines=10> */
[----:B----4-:R-:W-:Y:S02]  /*1ec0*/  R2UR UR8, R4 ;  /* 0x00000000040872ca */ /* 0x010fe400000e0000 */
[----:B------:R-:W-:Y:S02]  /*1ed0*/  R2UR UR9, R9 ;  /* 0x00000000090972ca */ /* 0x000fe400000e0000 */
[----:B------:R-:W-:-:S06]  /*1ee0*/  R2UR UR6, R5 ;  /* 0x00000000050672ca */ /* 0x000fcc00000e0000 */
[----:B------:R-:W-:Y:S01]  /*1ef0*/  USEL UR29, UR4, UR29, !UP0 ;  /* 0x0000001d041d7287 */ /* 0x000fe2000c000000 */
[----:B------:R-:W4:Y:S05]  /*1f00*/  LDCU.64 UR4, c[0x0][0x4d8] ;  /* 0x00009b00ff0477ac */ /* 0x000f2a0008000a00 */
[----:B------:R-:W-:-:S04]  /*1f10*/  IMAD R12, RZ, RZ, -UR29 ;  /* 0x8000001dff0c7e24 */ /* 0x000fc8000f8e02ff */
[----:B------:R-:W-:Y:S01]  /*1f20*/  IMAD R12, R7, R12, R6 ;  /* 0x0000000c070c7224 */ /* 0x000fe200078e0206 */
[----:B-1----:R-:W-:-:S04]  /*1f30*/  R2UR UR27, R2 ;  /* 0x00000000021b72ca */ /* 0x002fc800000e0000 */
[----:B------:R-:W-:Y:S02]  /*1f40*/  R2UR UR7, R12 ;  /* 0x000000000c0772ca */ /* 0x000fe400000e0000 */
[----:B------:R-:W-:-:S07]  /*1f50*/  R2UR UR28, R3 ;  /* 0x00000000031c72ca */ /* 0x000fce00000e0000 */
[----:B------:R-:W-:-:S06]  /*1f60*/  UIMAD UR27, UR9, UR8, UR27 ;  /* 0x00000008091b72a4 */ /* 0x000fcc000f8e021b */
[----:B--2-4-:R-:W-:-:S12]  /*1f70*/  UIMAD UR28, UR7, UR6, UR28 ;  /* 0x00000006071c72a4 */ /* 0x014fd8000f8e021c */
.L_x_29:
[----:B------:R-:W-:Y:S01]  /*1f80*/  @!P5 MOV R3, 0x3000 ;  /* 0x000030000003d802 */ /* 0x000fe20000000f00 */
[----:B------:R-:W-:Y:S01]  /*1f90*/  ULEA UR25, UR26, UR22, 0x3 ;  /* 0x000000161a197291 */ /* 0x000fe2000f8e18ff */
[----:B--23--:R-:W-:Y:S11]  /*1fa0*/  @P1 BRA `(.L_x_25) ;  /* 0x0000000000101947 */ /* 0x00cff60003800000 */
[----:B------:R-:W-:Y:S04]  /*1fb0*/  MOV R2, UR39 ;  /* 0x0000002700027c02 */ /* 0x000fe80008000f00 */
[----:B------:R-:W-:Y:S04]  /*1fc0*/  SHF.L.U32 R5, R2, 0x1f, RZ ;  /* 0x0000001f02057819 */ /* 0x000fe800000006ff */
[----:B------:R-:W1:Y:S02]  /*1fd0*/  SYNCS.PHASECHK.TRANS64.TRYWAIT P0, [UR25+0x88], R5 ;  /* 0x00008805ff0075a7 */ /* 0x000e640008001119 */
[----:B-1----:R-:W-:Y:S05]  /*1fe0*/  @!P0 BRA `(.L_x_26) ;  /* 0x0000006800a48947 */ /* 0x002fea0003800000 */
.L_x_25:
[----:B------:R2:W-:Y:S01]  /*1ff0*/  @!P5 SYNCS.ARRIVE.TRANS64 RZ, [UR25], R3 ;  /* 0x00000003ffffd9a7 */ /* 0x0005e20008000019 */
[----:B------:R-:W-:Y:S04]  /*2000*/  BSSY.RECONVERGENT B0, `(.L_x_27) ;  /* 0x0000003000007945 */ /* 0x000fe80003800200 */
[----:B------:R-:W-:Y:S05]  /*2010*/  @P4 BRA `(.L_x_28) ;  /* 0x0000000000044947 */ /* 0x000fea0003800000 */
[----:B------:R-:W-:Y:S05]  /*2020*/  BPT.TRAP 0x1 ;  /* 0x000000040000795c */ /* 0x000fea0000300000 */
.L_x_28:
[----:B------:R-:W-:Y:S05]  /*2030*/  BSYNC.RECONVERGENT B0 ;  /* 0x0000000000007941 */ /* 0x000fea0003800200 */
.L_x_27:
        /* <DEDUP_REMOVED lines=12> */
[----:B------:R-:W-:Y:S01]  /*2100*/  UIADD3.X UR53, UPT, UPT, URZ, UR43, URZ, UP1, !UPT ;  /* 0x0000002bff357290 */ /* 0x000fe20008ffe4ff */
[----:B--2---:R-:W-:Y:S01]  /*2110*/  SHF.L.U32 R3, R2, 0x1f, RZ ;  /* 0x0000001f02037819 */ /* 0x004fe200000006ff */
[----:B------:R-:W-:Y:S02]  /*2120*/  UIADD3 UR24, UPT, UPT, UR24, 0x4400, URZ ;  /* 0x0000440018187890 */ /* 0x000fe4000fffe0ff */
[----:B------:R-:W-:Y:S01]  /*2130*/  UPRMT UR54, UR47, 0x5410, URZ ;  /* 0x000054102f367896 */ /* 0x000fe200080000ff */
[----:B------:R1:W2:Y:S01]  /*2140*/  SYNCS.PHASECHK.TRANS64.TRYWAIT P1, [UR8+0x88], R3 ;  /* 0x00008803ff0075a7 */ /* 0x0002a20008021108 */
[----:B------:R-:W-:Y:S02]  /*2150*/  ULEA UR8, UR26, UR22, 0xd ;  /* 0x000000161a087291 */ /* 0x000fe4000f8e68ff */
[----:B------:R-:W-:Y:S02]  /*2160*/  USHF.L.U32 UR26, UR30, 0x5, URZ ;  /* 0x000000051e1a7899 */ /* 0x000fe400080006ff */
[----:B------:R-:W-:Y:S02]  /*2170*/  UIADD3 UR45, UPT, UPT, UR36, 0x1, URZ ;  /* 0x00000001242d7890 */ /* 0x000fe4000fffe0ff */
[----:B------:R-:W-:Y:S02]  /*2180*/  UIADD3 UR50, UP0, UPT, UR42, 0x180, URZ ;  /* 0x000001802a327890 */ /* 0x000fe4000ff1e0ff */
[----:B------:R-:W-:Y:S02]  /*2190*/  UISETP.NE.AND UP1, UPT, UR45, UR35, UPT ;  /* 0x000000232d00728c */ /* 0x000fe4000bf25270 */
[----:B------:R-:W-:Y:S01]  /*21a0*/  UIADD3.X UR51, UPT, UPT, URZ, UR43, URZ, UP0, !UPT ;  /* 0x0000002bff337290 */ /* 0x000fe200087fe4ff */
[----:B------:R3:W-:Y:S01]  /*21b0*/  UTMALDG.4D.IM2COL [UR24], [UR52], UR54 ;  /* 0x00000018340073b4 */ /* 0x0007e20008058036 */
[----:B------:R-:W-:Y:S02]  /*21c0*/  UIADD3 UR16, UPT, UPT, UR8, 0x15400, URZ ;  /* 0x0001540008107890 */ /* 0x000fe4000fffe0ff */
[----:B------:R-:W-:Y:S02]  /*21d0*/  UIADD3 UR8, UPT, UPT, UR8, 0x16400, URZ ;  /* 0x0001640008087890 */ /* 0x000fe4000fffe0ff */
[----:B------:R-:W-:Y:S02]  /*21e0*/  UIADD3 UR44, UPT, UPT, UR37, 0x1, URZ ;  /* 0x00000001252c7890 */ /* 0x000fe4000fffe0ff */
[----:B------:R-:W-:Y:S02]  /*21f0*/  UIADD3 UR47, UPT, UPT, UR30, 0x1, URZ ;  /* 0x000000011e2f7890 */ /* 0x000fe4000fffe0ff */
[----:B------:R-:W-:Y:S02]  /*2200*/  @UP1 UIADD3 UR44, UPT, UPT, UR37, URZ, URZ ;  /* 0x000000ff252c1290 */ /* 0x000fe4000fffe0ff */
[----:B------:R-:W-:Y:S02]  /*2210*/  UIADD3 UR55, UPT, UPT, UR46, -0x1, URZ ;  /* 0xffffffff2e377890 */ /* 0x000fe4000fffe0ff */
[----:B------:R-:W-:Y:S01]  /*2220*/  UISETP.NE.AND UP0, UPT, UR44, UR33, UPT ;  /* 0x000000212c00728c */ /* 0x000fe2000bf05270 */
[----:B------:R-:W-:Y:S01]  /*2230*/  UMOV UR48, 0x0 ;  /* 0x0000000000307882 */ /* 0x000fe20000000000 */
[----:B------:R-:W-:Y:S01]  /*2240*/  UMOV UR49, 0x10000000 ;  /* 0x1000000000317882 */ /* 0x000fe20000000000 */
[----:B------:R-:W-:Y:S01]  /*2250*/  UMOV UR17, UR25 ;  /* 0x0000001900117c82 */ /* 0x000fe20008000000 */
[----:B------:R-:W-:Y:S01]  /*2260*/  UMOV UR18, UR34 ;  /* 0x0000002200127c82 */ /* 0x000fe20008000000 */
[----:B------:R-:W-:Y:S01]  /*2270*/  UMOV UR20, UR36 ;  /* 0x0000002400147c82 */ /* 0x000fe20008000000 */
[----:B------:R-:W-:Y:S01]  /*2280*/  UMOV UR21, UR37 ;  /* 0x0000002500157c82 */ /* 0x000fe20008000000 */
[----:B------:R-:W-:Y:S01]  /*2290*/  UMOV UR19, UR26 ;  /* 0x0000001a00137c82 */ /* 0x000fe20008000000 */
[----:B------:R-:W-:Y:S01]  /*22a0*/  UMOV UR12, UR36 ;  /* 0x00000024000c7c82 */ /* 0x000fe20008000000 */
[----:B------:R1:W-:Y:S02]  /*22b0*/  UTMALDG.4D [UR16], [UR50], desc[UR48] ;  /* 0x00003010320075b4 */ /* 0x0003e40008019000 */
[----:B------:R-:W-:Y:S02]  /*22c0*/  @UP0 UIADD3 UR47, UPT, UPT, UR30, URZ, URZ ;  /* 0x000000ff1e2f0290 */ /* 0x000fe4000fffe0ff */
[----:B------:R-:W-:Y:S01]  /*22d0*/  USEL UR36, UR45, URZ, UP1 ;  /* 0x000000ff2d247287 */ /* 0x000fe20008800000 */
[----:B------:R-:W-:Y:S01]  /*22e0*/  UMOV UR13, UR37 ;  /* 0x00000025000d7c82 */ /* 0x000fe20008000000 */
[----:B------:R-:W-:Y:S01]  /*22f0*/  USEL UR37, UR44, URZ, UP0 ;  /* 0x000000ff2c257287 */ /* 0x000fe20008000000 */
[----:B------:R-:W-:Y:S01]  /*2300*/  UMOV UR9, UR25 ;  /* 0x0000001900097c82 */ /* 0x000fe20008000000 */
[----:B------:R-:W-:Y:S01]  /*2310*/  UMOV UR11, UR26 ;  /* 0x0000001a000b7c82 */ /* 0x000fe20008000000 */
[----:B------:R-:W-:Y:S01]  /*2320*/  UISETP.GT.U32.AND UP0, UPT, UR46, 0x1, UPT ;  /* 0x000000012e00788c */ /* 0x000fe2000bf04070 */
[----:B------:R1:W-:Y:S01]  /*2330*/  UTMALDG.4D [UR8], [UR50], desc[UR48] ;  /* 0x00003008320075b4 */ /* 0x0003e20008019000 */
[----:B------:R-:W-:Y:S01]  /*2340*/  UMOV UR30, UR47 ;  /* 0x0000002f001e7c82 */ /* 0x000fe20008000000 */
[----:B------:R-:W-:Y:S01]  /*2350*/  UMOV UR46, UR55 ;  /* 0x00000037002e7c82 */ /* 0x000fe20008000000 */
[----:B---3--:R-:W-:Y:S05]  /*2360*/  UMOV UR26, UR38 ;  /* 0x00000026001a7c82 */ /* 0x008fea0008000000 */
[----:B-1----:R-:W-:Y:S05]  /*2370*/  BRA.U UP0, `(.L_x_29) ;  /* 0xfffffffd00007547 */ /* 0x002fea000b83ffff */
.L_x_24:
[----:B------:R-:W-:Y:S01]  /*2380*/  SHF.L.U32 R3, R10, 0x1f, RZ ;  /* 0x0000001f0a037819 */ /* 0x000fe200000006ff */
[----:B------:R-:W-:-:S03]  /*2390*/  NOP ;  /* 0x0000000000007918 */ /* 0x000fc60000000000 */
[----:B------:R-:W4:Y:S02]  /*23a0*/  SYNCS.PHASECHK.TRANS64.TRYWAIT P0, [UR22+0x160], R3 ;  /* 0x00016003ff0075a7 */ /* 0x000f240008001116 */
[----:B----4-:R-:W-:Y:S05]  /*23b0*/  @!P0 BRA `(.L_x_30) ;  /* 0x0000006400c88947 */ /* 0x010fea0003800000 */
.L_x_140:
[----:B------:R-:W4:Y:S01]  /*23c0*/  LDS.128 R4, [UR22+0x1a0] ;  /* 0x0001a016ff047984 */ /* 0x000f220008000c00 */
[----:B------:R-:W-:Y:S01]  /*23d0*/  UIADD3 UR4, UPT, UPT, UR22, 0x168, URZ ;  /* 0x0000016816047890 */ /* 0x000fe2000fffe0ff */
[----:B------:R-:W-:Y:S01]  /*23e0*/  ISETP.GE.AND P0, PT, R26, 0x1, PT ;  /* 0x000000011a00780c */ /* 0x000fe20003f06270 */
[----:B------:R-:W-:Y:S01]  /*23f0*/  @!PT LDS RZ, [RZ] ;  /* 0x00000000fffff984 */ /* 0x000fe20000000800 */
[----:B------:R-:W-:Y:S01]  /*2400*/  @!PT LDS RZ, [RZ] ;  /* 0x00000000fffff984 */ /* 0x000fe20000000800 */
[----:B------:R-:W-:Y:S01]  /*2410*/  @!PT LDS RZ, [RZ] ;  /* 0x00000000fffff984 */ /* 0x000fe20000000800 */
[----:B------:R-:W-:Y:S01]  /*2420*/  @!PT LDS RZ, [RZ] ;  /* 0x00000000fffff984 */ /* 0x000fe20000000800 */
[----:B------:R1:W-:Y:S06]  /*2430*/  MEMBAR.ALL.CTA ;  /* 0x0000000000007992 */ /* 0x0003ec0000008000 */
[----:B-1----:R-:W1:Y:S01]  /*2440*/  FENCE.VIEW.ASYNC.S ;  /* 0x00000000000073c6 */ /* 0x002e620000000000 */
[----:B------:R-:W-:-:S09]  /*2450*/  UPRMT UR4, URZ, 0x654, UR4 ;  /* 0x00000654ff047896 */ /* 0x000fd20008000004 */
[----:B-1----:R-:W-:Y:S01]  /*2460*/  SYNCS.ARRIVE.TRANS64.RED.A1T0 RZ, [UR4], RZ ;  /* 0x000000ffffff79a7 */ /* 0x002fe20008100404 */
[----:B----4-:R-:W-:-:S13]  /*2470*/  LOP3.LUT P3, RZ, R6, 0x1, RZ, 0xc0, !PT ;  /* 0x0000000106ff7812 */ /* 0x010fda000786c0ff */
[----:B------:R-:W-:Y:S02]  /*2480*/  @P3 MOV R15, R4 ;  /* 0x00000004000f3202 */ /* 0x000fe40000000f00 */
[----:B------:R-:W-:Y:S01]  /*2490*/  @P3 LOP3.LUT R13, R5, 0xffff, RZ, 0xc0, !PT ;  /* 0x0000ffff050d3812 */ /* 0x000fe200078ec0ff */
[----:B------:R-:W-:Y:S06]  /*24a0*/  @!P0 BRA `(.L_x_31) ;  /* 0x0000000000b88947 */ /* 0x000fec0003800000 */
[----:B------:R-:W1:Y:S01]  /*24b0*/  LDC.64 R4, c[0x0][0xb18] ;  /* 0x0002c600ff047b82 */ /* 0x000e620000000a00 */
[----:B--2---:R-:W-:-:S07]  /*24c0*/  ISETP.NE.AND P2, PT, R26, 0x1, PT ;  /* 0x000000011a00780c */ /* 0x004fce0003f45270 */
[----:B------:R-:W2:Y:S08]  /*24d0*/  LDC.64 R6, c[0x0][0xb10] ;  /* 0x0002c400ff067b82 */ /* 0x000eb00000000a00 */
[----:B------:R-:W4:Y:S08]  /*24e0*/  LDC R8, c[0x0][0xb20] ;  /* 0x0002c800ff087b82 */ /* 0x000f300000000800 */
[----:B------:R-:W3:Y:S01]  /*24f0*/  LDC R12, c[0x0][0xb0c] ;  /* 0x0002c300ff0c7b82 */ /* 0x000ee20000000800 */
[----:B-1----:R-:W-:Y:S01]  /*2500*/  IMAD.HI.U32 R9, R0, R5, RZ ;  /* 0x0000000500097227 */ /* 0x002fe200078e00ff */
[----:B------:R-:W-:-:S03]  /*2510*/  ISETP.NE.AND P0, PT, R4, 0x1, PT ;  /* 0x000000010400780c */ /* 0x000fc60003f05270 */
[----:B------:R-:W-:-:S03]  /*2520*/  IMAD.HI.U32 R5, R13, R5, RZ ;  /* 0x000000050d057227 */ /* 0x000fc600078e00ff */
[----:B------:R-:W1:Y:S01]  /*2530*/  LDC.64 R2, c[0x0][0xb28] ;  /* 0x0002ca00ff027b82 */ /* 0x000e620000000a00 */
[----:B--2---:R-:W-:-:S04]  /*2540*/  IMAD.HI.U32 R14, R11, R6, RZ ;  /* 0x000000060b0e7227 */ /* 0x004fc800078e00ff */
[----:B------:R-:W-:Y:S01]  /*2550*/  IMAD.HI.U32 R16, R15, R6, RZ ;  /* 0x000000060f107227 */ /* 0x000fe200078e00ff */
[----:B------:R-:W-:Y:S02]  /*2560*/  SHF.R.U32.HI R14, RZ, R7, R14 ;  /* 0x00000007ff0e7219 */ /* 0x000fe4000001160e */
[-C--:B----4-:R-:W-:Y:S02]  /*2570*/  SHF.R.U32.HI R9, RZ, R8.reuse, R9 ;  /* 0x00000008ff097219 */ /* 0x090fe40000011609 */
[----:B------:R-:W-:Y:S02]  /*2580*/  SHF.R.U32.HI R8, RZ, R8, R5 ;  /* 0x00000008ff087219 */ /* 0x000fe40000011605 */
[----:B------:R-:W-:Y:S02]  /*2590*/  SEL R9, R0, R9, !P0 ;  /* 0x0000000900097207 */ /* 0x000fe40004000000 */
[----:B------:R-:W-:Y:S02]  /*25a0*/  SHF.R.U32.HI R16, RZ, R7, R16 ;  /* 0x00000007ff107219 */ /* 0x000fe40000011610 */
[----:B---3--:R-:W-:-:S02]  /*25b0*/  ISETP.NE.AND P1, PT, R12, 0x1, PT ;  /* 0x000000010c00780c */ /* 0x008fc40003f25270 */
[----:B------:R-:W-:Y:S02]  /*25c0*/  SEL R5, R13, R8, !P0 ;  /* 0x000000080d057207 */ /* 0x000fe40004000000 */
[----:B------:R-:W-:Y:S02]  /*25d0*/  SEL R17, R11, R14, !P1 ;  /* 0x0000000e0b117207 */ /* 0x000fe40004800000 */
[----:B------:R-:W-:Y:S01]  /*25e0*/  SEL R7, R15, R16, !P1 ;  /* 0x000000100f077207 */ /* 0x000fe20004800000 */
[----:B-1----:R-:W-:-:S04]  /*25f0*/  IMAD.HI.U32 R14, R9, R2, RZ ;  /* 0x00000002090e7227 */ /* 0x002fc800078e00ff */
[----:B------:R-:W-:Y:S01]  /*2600*/  IMAD.HI.U32 R6, R17, R2, RZ ;  /* 0x0000000211067227 */ /* 0x000fe200078e00ff */
[----:B------:R-:W-:-:S04]  /*2610*/  @P2 SHF.R.U32.HI R9, RZ, R3, R14 ;  /* 0x00000003ff092219 */ /* 0x000fc8000001160e */
        /* <DEDUP_REMOVED lines=8> */
[----:B------:R-:W-:-:S04]  /*26a0*/  @!P0 IMAD.HI.U32 R8, R7, R2, RZ ;  /* 0x0000000207088227 */ /* 0x000fc800078e00ff */
[----:B------:R-:W-:Y:S01]  /*26b0*/  IMAD.MOV R2, RZ, RZ, -R6 ;  /* 0x000000ffff027224 */ /* 0x000fe200078e0a06 */
[----:B------:R-:W-:-:S03]  /*26c0*/  @!P0 SHF.R.U32.HI R8, RZ, R3, R8 ;  /* 0x00000003ff088219 */ /* 0x000fc60000011608 */
[----:B------:R-:W-:Y:S01]  /*26d0*/  IMAD R2, R26, R2, R5 ;  /* 0x000000021a027224 */ /* 0x000fe200078e0205 */
[----:B------:R-:W-:Y:S02]  /*26e0*/  @!P0 SEL R3, R7, R8, !P2 ;  /* 0x0000000807038207 */ /* 0x000fe40005000000 */
[----:B------:R-:W-:-:S03]  /*26f0*/  IADD3 R8, PT, PT, -R5, RZ, RZ ;  /* 0x000000ff05087210 */ /* 0x000fc60007ffe1ff */
[--C-:B------:R-:W-:Y:S02]  /*2700*/  @!P0 IMAD.IADD R6, R6, 0x1, -R3.reuse ;  /* 0x0000000106068824 */ /* 0x100fe400078e0a03 */
[----:B------:R-:W-:Y:S01]  /*2710*/  @!P0 IMAD R3, R2, R17, R3 ;  /* 0x0000001102038224 */ /* 0x000fe200078e0203 */
[----:B------:R-:W-:Y:S01]  /*2720*/  IADD3 R2, PT, PT, -R7, RZ, RZ ;  /* 0x000000ff07027210 */ /* 0x000fe20007ffe1ff */
[----:B------:R-:W-:Y:S02]  /*2730*/  @!P0 IMAD R5, R26, R6, R7 ;  /* 0x000000061a058224 */ /* 0x000fe400078e0207 */
[----:B------:R-:W-:Y:S02]  /*2740*/  IMAD R8, R4, R8, R13 ;  /* 0x0000000804087224 */ /* 0x000fe400078e020d */
[----:B------:R-:W-:Y:S02]  /*2750*/  @!P0 IMAD.MOV.U32 R7, RZ, RZ, R3 ;  /* 0x000000ffff078224 */ /* 0x000fe400078e0003 */
[----:B------:R-:W-:-:S02]  /*2760*/  IMAD R2, R12, R2, R15 ;  /* 0x000000020c027224 */ /* 0x000fc400078e020f */
[----:B------:R-:W-:Y:S02]  /*2770*/  IMAD R13, R5, R4, R8 ;  /* 0x00000004050d7224 */ /* 0x000fe400078e0208 */
[----:B------:R-:W-:Y:S02]  /*2780*/  IMAD R15, R7, R12, R2 ;  /* 0x0000000c070f7224 */ /* 0x000fe400078e0202 */
.L_x_31:
[----:B------:R-:W1:Y:S02]  /*2790*/  LDCU UR4, c[0x0][0xb30] ;  /* 0x00016600ff0477ac */ /* 0x000e640008000800 */
[----:B-1----:R-:W-:-:S09]  /*27a0*/  UISETP.NE.AND UP0, UPT, UR4, 0x1, UPT ;  /* 0x000000010400788c */ /* 0x002fd2000bf05270 */
[----:B------:R-:W-:Y:S05]  /*27b0*/  BRA.U UP0, `(.L_x_32) ;  /* 0x0000000100407547 */ /* 0x000fea000b800000 */
[----:B------:R-:W1:Y:S08]  /*27c0*/  LDC.64 R4, c[0x0][0xb10] ;  /* 0x0002c400ff047b82 */ /* 0x000e700000000a00 */
[----:B------:R-:W4:Y:S08]  /*27d0*/  LDC.64 R2, c[0x0][0xb18] ;  /* 0x0002c600ff027b82 */ /* 0x000f300000000a00 */
[----:B------:R-:W2:Y:S08]  /*27e0*/  LDC R6, c[0x0][0xb20] ;  /* 0x0002c800ff067b82 */ /* 0x000eb00000000800 */
[----:B------:R-:W3:Y:S01]  /*27f0*/  LDC R8, c[0x0][0xb0c] ;  /* 0x0002c300ff087b82 */ /* 0x000ee20000000800 */
[----:B-1----:R-:W-:-:S05]  /*2800*/  IMAD.HI.U32 R4, R15, R4, RZ ;  /* 0x000000040f047227 */ /* 0x002fca00078e00ff */
[----:B------:R-:W-:Y:S01]  /*2810*/  SHF.R.U32.HI R4, RZ, R5, R4 ;  /* 0x00000005ff047219 */ /* 0x000fe20000011604 */
[----:B----4-:R-:W-:Y:S01]  /*2820*/  IMAD.HI.U32 R3, R13, R3, RZ ;  /* 0x000000030d037227 */ /* 0x010fe200078e00ff */
[----:B------:R-:W-:-:S04]  /*2830*/  ISETP.NE.AND P0, PT, R2, 0x1, PT ;  /* 0x000000010200780c */ /* 0x000fc80003f05270 */
[----:B--2---:R-:W-:-:S04]  /*2840*/  SHF.R.U32.HI R6, RZ, R6, R3 ;  /* 0x00000006ff067219 */ /* 0x004fc80000011603 */
[----:B------:R-:W-:Y:S02]  /*2850*/  SEL R3, R13, R6, !P0 ;  /* 0x000000060d037207 */ /* 0x000fe40004000000 */
[----:B---3--:R-:W-:-:S04]  /*2860*/  ISETP.NE.AND P1, PT, R8, 0x1, PT ;  /* 0x000000010800780c */ /* 0x008fc80003f25270 */
[----:B------:R-:W-:-:S05]  /*2870*/  SEL R4, R15, R4, !P1 ;  /* 0x000000040f047207 */ /* 0x000fca0004800000 */
[----:B------:R-:W-:Y:S02]  /*2880*/  IMAD.IADD R5, R3, 0x1, -R4 ;  /* 0x0000000103057824 */ /* 0x000fe400078e0a04 */
[----:B------:R-:W-:Y:S02]  /*2890*/  IMAD.IADD R3, R4, 0x1, -R3 ;  /* 0x0000000104037824 */ /* 0x000fe400078e0a03 */
[----:B------:R-:W-:Y:S02]  /*28a0*/  IMAD R15, R5, R8, R15 ;  /* 0x00000008050f7224 */ /* 0x000fe400078e020f */
[----:B------:R-:W-:-:S07]  /*28b0*/  IMAD R13, R3, R2, R13 ;  /* 0x00000002030d7224 */ /* 0x000fce00078e020d */
.L_x_32:
[----:B------:R-:W-:Y:S01]  /*28c0*/  UMOV UR28, UR31 ;  /* 0x0000001f001c7c82 */ /* 0x000fe20008000000 */
[----:B------:R-:W-:Y:S01]  /*28d0*/  PLOP3.LUT P0, PT, PT, PT, PT, 0x80, 0x8 ;  /* 0x000000000008781c */ /* 0x000fe20003f0f070 */
[----:B------:R-:W-:Y:S01]  /*28e0*/  IMAD.IADD R19, R15, 0x1, R64 ;  /* 0x000000010f137824 */ /* 0x000fe200078e0240 */
[----:B------:R-:W-:Y:S01]  /*28f0*/  LOP3.LUT R10, R10, 0x1, RZ, 0x3c, !PT ;  /* 0x000000010a0a7812 */ /* 0x000fe200078e3cff */
[----:B------:R-:W-:Y:S01]  /*2900*/  IMAD.IADD R16, R13, 0x1, R62 ;  /* 0x000000010d107824 */ /* 0x000fe200078e023e */
[----:B------:R-:W-:Y:S09]  /*2910*/  @P3 BRA `(.L_x_33) ;  /* 0xffffffec00283947 */ /* 0x000ff2000383ffff */
[----:B------:R-:W-:Y:S01]  /*2920*/  UIADD3 UR22, UPT, UPT, UR22, 0x88, URZ ;  /* 0x0000008816167890 */ /* 0x000fe2000fffe0ff */
[----:B------:R-:W-:-:S03]  /*2930*/  MOV R3, UR39 ;  /* 0x0000002700037c02 */ /* 0x000fc60008000f00 */
[----:B------:R-:W-:Y:S01]  /*2940*/  ULEA UR4, UR38, UR22, 0x3 ;  /* 0x0000001626047291 */ /* 0x000fe2000f8e18ff */
[----:B------:R-:W-:-:S08]  /*2950*/  SHF.L.U32 R3, R3, 0x1f, RZ ;  /* 0x0000001f03037819 */ /* 0x000fd000000006ff */
[----:B------:R-:W1:Y:S02]  /*2960*/  SYNCS.PHASECHK.TRANS64.TRYWAIT P0, [UR4], R3 ;  /* 0x00000003ff0075a7 */ /* 0x000e640008001104 */
[----:B-1----:R-:W-:Y:S05]  /*2970*/  @!P0 BRA `(.L_x_34) ;  /* 0x0000006000708947 */ /* 0x002fea0003800000 */
.L_x_142:
[----:B------:R-:W-:-:S04]  /*2980*/  UIADD3 UR6, UPT, UPT, UR38, 0x1, URZ ;  /* 0x0000000126067890 */ /* 0x000fc8000fffe0ff */
[----:B------:R-:W-:-:S04]  /*2990*/  UISETP.NE.AND UP0, UPT, UR6, 0x11, UPT ;  /* 0x000000110600788c */ /* 0x000fc8000bf05270 */
[----:B------:R-:W-:Y:S02]  /*29a0*/  USEL UR5, URZ, 0x1, UP0 ;  /* 0x00000001ff057887 */ /* 0x000fe40008000000 */
[----:B------:R-:W-:Y:S02]  /*29b0*/  USEL UR6, UR6, URZ, UP0 ;  /* 0x000000ff06067287 */ /* 0x000fe40008000000 */
[----:B------:R-:W-:Y:S02]  /*29c0*/  ULOP3.LUT UR5, UR39, UR5, URZ, 0x3c, !UPT ;  /* 0x0000000527057292 */ /* 0x000fe4000f8e3cff */
[----:B------:R-:W-:-:S04]  /*29d0*/  ULEA UR4, UR6, UR22, 0x3 ;  /* 0x0000001606047291 */ /* 0x000fc8000f8e18ff */
[----:B-1----:R-:W-:-:S04]  /*29e0*/  MOV R3, UR5 ;  /* 0x0000000500037c02 */ /* 0x002fc80008000f00 */
[----:B------:R-:W-:-:S04]  /*29f0*/  SHF.L.U32 R3, R3, 0x1f, RZ ;  /* 0x0000001f03037819 */ /* 0x000fc800000006ff */
[----:B------:R-:W1:Y:S02]  /*2a00*/  SYNCS.PHASECHK.TRANS64.TRYWAIT P0, [UR4], R3 ;  /* 0x00000003ff0075a7 */ /* 0x000e640008001104 */
[----:B-1----:R-:W-:Y:S05]  /*2a10*/  @!P0 BRA `(.L_x_35) ;  /* 0x0000006000608947 */ /* 0x002fea0003800000 */
.L_x_144:
        /* <DEDUP_REMOVED lines=10> */
.L_x_146:
        /* <DEDUP_REMOVED lines=10> */
.L_x_148:
        /* <DEDUP_REMOVED lines=10> */
.L_x_150:
        /* <DEDUP_REMOVED lines=10> */
.L_x_152:
        /* <DEDUP_REMOVED lines=10> */
.L_x_154:
        /* <DEDUP_REMOVED lines=10> */
.L_x_156:
        /* <DEDUP_REMOVED lines=10> */
.L_x_158:
        /* <DEDUP_REMOVED lines=10> */
.L_x_160:
        /* <DEDUP_REMOVED lines=10> */
.L_x_162:
        /* <DEDUP_REMOVED lines=10> */
.L_x_164:
        /* <DEDUP_REMOVED lines=10> */
.L_x_166:
        /* <DEDUP_REMOVED lines=10> */
.L_x_168:
        /* <DEDUP_REMOVED lines=10> */
.L_x_170:
        /* <DEDUP_REMOVED lines=10> */
.L_x_172:
[----:B------:R-:W-:-:S04]  /*32e0*/  UIADD3 UR6, UPT, UPT, UR6, 0x1, URZ ;  /* 0x0000000106067890 */ /* 0x000fc8000fffe0ff */
[----:B------:R-:W-:-:S04]  /*32f0*/  UISETP.NE.AND UP0, UPT, UR6, 0x11, UPT ;  /* 0x000000110600788c */ /* 0x000fc8000bf05270 */
[----:B------:R-:W-:Y:S02]  /*3300*/  USEL UR4, URZ, 0x1, UP0 ;  /* 0x00000001ff047887 */ /* 0x000fe40008000000 */
[----:B------:R-:W-:Y:S02]  /*3310*/  USEL UR6, UR6, URZ, UP0 ;  /* 0x000000ff06067287 */ /* 0x000fe40008000000 */
[----:B------:R-:W-:Y:S02]  /*3320*/  ULOP3.LUT UR4, UR5, UR4, URZ, 0x3c, !UPT ;  /* 0x0000000405047292 */ /* 0x000fe4000f8e3cff */
[----:B------:R-:W-:-:S04]  /*3330*/  ULEA UR6, UR6, UR22, 0x3 ;  /* 0x0000001606067291 */ /* 0x000fc8000f8e18ff */
[----:B------:R-:W-:Y:S02]  /*3340*/  IMAD.U32 R2, RZ, RZ, UR4 ;  /* 0x00000004ff027e24 */ /* 0x000fe4000f8e00ff */
[----:B-1----:R-:W-:-:S03]  /*3350*/  MOV R0, UR6 ;  /* 0x0000000600007c02 */ /* 0x002fc60008000f00 */
[----:B------:R-:W-:-:S07]  /*3360*/  SHF.L.U32 R3, R2, 0x1f, RZ ;  /* 0x0000001f02037819 */ /* 0x000fce00000006ff */
.L_x_50:
[----:B-1----:R1:W4:Y:S02]  /*3370*/  SYNCS.PHASECHK.TRANS64.TRYWAIT P0, [R0+URZ], R3 ;  /* 0x00000003000075a7 */ /* 0x00232400080011ff */
[----:B----4-:R-:W-:Y:S05]  /*3380*/  @!P0 NANOSLEEP.SYNCS 0x989680 ;  /* 0x009896800000895d */ /* 0x010fea0003900000 */
[----:B------:R-:W4:Y:S02]  /*3390*/  @!P0 SYNCS.PHASECHK.TRANS64 P0, [R0+URZ], R3 ;  /* 0x00000003000085a7 */ /* 0x000f2400080010ff */
[----:B----4-:R-:W-:Y:S05]  /*33a0*/  @P0 EXIT ;  /* 0x000000000000094d */ /* 0x010fea0003800000 */
[----:B------:R-:W-:Y:S05]  /*33b0*/  BRA `(.L_x_50) ;  /* 0xfffffffc00ec7947 */ /* 0x000fea000383ffff */
.L_x_17:
[----:B------:R-:W-:-:S04]  /*33c0*/  UISETP.NE.AND UP1, UPT, UR45, URZ, UPT ;  /* 0x000000ff2d00728c */ /* 0x000fc8000bf25270 */
[----:B------:R-:W-:-:S09]  /*33d0*/  UISETP.NE.OR UP1, UPT, UR8, 0x1, UP1 ;  /* 0x000000010800788c */ /* 0x000fd20008f25670 */
[----:B------:R-:W-:Y:S05]  /*33e0*/  BRA.U UP1, `(.L_x_51) ;  /* 0x0000000101b07547 */ /* 0x000fea000b800000 */
[----:B------:R-:W-:Y:S01]  /*33f0*/  UMOV UR4, 0x400 ;  /* 0x0000040000047882 */ /* 0x000fe20000000000 */
[----:B------:R-:W-:Y:S01]  /*3400*/  HFMA2 R3, -RZ, RZ, 0, 5.9604644775390625e-08 ;  /* 0x00000001ff037431 */ /* 0x000fe200000001ff */
[----:B------:R-:W-:Y:S01]  /*3410*/  ULEA UR45, UR45, UR4, 0x18 ;  /* 0x000000042d2d7291 */ /* 0x000fe2000f8ec0ff */
[----:B------:R-:W-:Y:S01]  /*3420*/  ISETP.NE.AND P0, PT, R2, RZ, PT ;  /* 0x000000ff0200720c */ /* 0x000fe20003f05270 */
[----:B------:R-:W-:Y:S02]  /*3430*/  IMAD.MOV.U32 R8, RZ, RZ, RZ ;  /* 0x000000ffff087224 */ /* 0x000fe400078e00ff */
[----:B------:R-:W-:Y:S02]  /*3440*/  UIADD3 UR6, UPT, UPT, UR45, 0x168, URZ ;  /* 0x000001682d067890 */ /* 0x000fe4000fffe0ff */
[----:B------:R-:W-:Y:S02]  /*3450*/  UIADD3 UR7, UPT, UPT, UR45, 0x160, URZ ;  /* 0x000001602d077890 */ /* 0x000fe4000fffe0ff */
[----:B------:R-:W-:-:S12]  /*3460*/  UPRMT UR6, URZ, 0x654, UR6 ;  /* 0x00000654ff067896 */ /* 0x000fd80008000006 */
.L_x_54:
[----:B------:R-:W-:Y:S01]  /*3470*/  SHF.L.U32 R7, R3, 0x1f, RZ ;  /* 0x0000001f03077819 */ /* 0x000fe200000006ff */
[----:B------:R-:W-:Y:S02]  /*3480*/  IMAD.U32 R9, RZ, RZ, UR7 ;  /* 0x00000007ff097e24 */ /* 0x000fe4000f8e00ff */
[----:B------:R-:W-:Y:S01]  /*3490*/  @!P0 IMAD.MOV.U32 R5, RZ, RZ, 0x10 ;  /* 0x00000010ff058424 */ /* 0x000fe200078e00ff */
[----:B------:R-:W1:Y:S02]  /*34a0*/  SYNCS.PHASECHK.TRANS64.TRYWAIT P1, [UR45+0x168], R7 ;  /* 0x00016807ff0075a7 */ /* 0x000e64000802112d */
[----:B------:R-:W-:-:S04]  /*34b0*/  PRMT R9, R2, 0x654, R9 ;  /* 0x0000065402097816 */ /* 0x000fc80000000009 */
[----:B------:R-:W-:Y:S01]  /*34c0*/  SEL R0, R9, R0, !P0 ;  /* 0x0000000009007207 */ /* 0x000fe20004000000 */
[----:B-1----:R-:W-:Y:S06]  /*34d0*/  @!P1 BRA `(.L_x_52) ;  /* 0x0000005c00189947 */ /* 0x002fec0003800000 */
.L_x_174:
[----:B------:R-:W-:Y:S01]  /*34e0*/  UIADD3 UR4, UPT, UPT, UR45, 0x1a0, URZ ;  /* 0x000001a02d047890 */ /* 0x000fe2000fffe0ff */
[----:B------:R2:W-:Y:S01]  /*34f0*/  @!P0 SYNCS.ARRIVE.TRANS64.RED RZ, [R0+URZ], R5 ;  /* 0x0000000500ff89a7 */ /* 0x0005e200080004ff */
[----:B------:R-:W-:Y:S01]  /*3500*/  UIADD3 UR5, UPT, UPT, UR45, 0x160, URZ ;  /* 0x000001602d057890 */ /* 0x000fe2000fffe0ff */
[----:B------:R-:W-:-:S08]  /*3510*/  LOP3.LUT R3, R3, 0x1, RZ, 0x3c, !PT ;  /* 0x0000000103037812 */ /* 0x000fd000078e3cff */
[----:B------:R-:W-:Y:S06]  /*3520*/  UGETNEXTWORKID.BROADCAST [UR4], [UR5] ;  /* 0x00000000040073ca */ /* 0x000fec0008000100 */
[----:B--2---:R-:W-:-:S04]  /*3530*/  SHF.L.U32 R5, R8, 0x1f, RZ ;  /* 0x0000001f08057819 */ /* 0x004fc800000006ff */
[----:B------:R-:W2:Y:S02]  /*3540*/  SYNCS.PHASECHK.TRANS64.TRYWAIT P1, [UR45+0x160], R5 ;  /* 0x00016005ff0075a7 */ /* 0x000ea4000802112d */
[----:B--2---:R-:W-:Y:S05]  /*3550*/  @!P1 BRA `(.L_x_53) ;  /* 0x0000005c00109947 */ /* 0x004fea0003800000 */
.L_x_176:
[----:B-1----:R-:W1:Y:S01]  /*3560*/  LDS.128 R4, [UR45+0x1a0] ;  /* 0x0001a02dff047984 */ /* 0x002e620008000c00 */
[----:B------:R-:W-:Y:S01]  /*3570*/  LOP3.LUT R8, R8, 0x1, RZ, 0x3c, !PT ;  /* 0x0000000108087812 */ /* 0x000fe200078e3cff */
[----:B------:R-:W-:Y:S01]  /*3580*/  @!PT LDS RZ, [RZ] ;  /* 0x00000000fffff984 */ /* 0x000fe20000000800 */
[----:B------:R-:W-:Y:S01]  /*3590*/  @!PT LDS RZ, [RZ] ;  /* 0x00000000fffff984 */ /* 0x000fe20000000800 */
[----:B------:R-:W-:Y:S01]  /*35a0*/  @!PT LDS RZ, [RZ] ;  /* 0x00000000fffff984 */ /* 0x000fe20000000800 */
[----:B------:R-:W-:Y:S01]  /*35b0*/  @!PT LDS RZ, [RZ] ;  /* 0x00000000fffff984 */ /* 0x000fe20000000800 */
[----:B------:R2:W-:Y:S06]  /*35c0*/  MEMBAR.ALL.CTA ;  /* 0x0000000000007992 */ /* 0x0005ec0000008000 */
[----:B--2---:R-:W2:Y:S02]  /*35d0*/  FENCE.VIEW.ASYNC.S ;  /* 0x00000000000073c6 */ /* 0x004ea40000000000 */
[----:B--2---:R-:W-:Y:S01]  /*35e0*/  SYNCS.ARRIVE.TRANS64.RED.A1T0 RZ, [UR6], RZ ;  /* 0x000000ffffff79a7 */ /* 0x004fe20008100406 */
[----:B-1----:R-:W-:-:S13]  /*35f0*/  LOP3.LUT P1, RZ, R6, 0x1, RZ, 0xc0, !PT ;  /* 0x0000000106ff7812 */ /* 0x002fda000782c0ff */
[----:B------:R-:W-:Y:S05]  /*3600*/  @P1 BRA `(.L_x_54) ;  /* 0xfffffffc00981947 */ /* 0x000fea000383ffff */
[----:B------:R-:W-:-:S04]  /*3610*/  SHF.L.U32 R0, R3, 0x1f, RZ ;  /* 0x0000001f03007819 */ /* 0x000fc800000006ff */
[----:B------:R-:W1:Y:S02]  /*3620*/  SYNCS.PHASECHK.TRANS64 P0, [UR45+0x168], R0 ;  /* 0x00016800ff0075a7 */ /* 0x000e64000800102d */
[----:B-1----:R-:W-:Y:S05]  /*3630*/  @P0 EXIT ;  /* 0x000000000000094d */ /* 0x002fea0003800000 */
[----:B------:R-:W-:-:S07]  /*3640*/  MOV R0, UR45 ;  /* 0x0000002d00007c02 */ /* 0x000fce0008000f00 */
.L_x_55:
[----:B-1----:R-:W-:-:S04]  /*3650*/  SHF.L.U32 R5, R3, 0x1f, RZ ;  /* 0x0000001f03057819 */ /* 0x002fc800000006ff */
[----:B------:R1:W2:Y:S03]  /*3660*/  SYNCS.PHASECHK.TRANS64.TRYWAIT P0, [R0+URZ+0x168], R5 ;  /* 0x00016805000075a7 */ /* 0x0002a600080011ff */
[----:B--2---:R-:W-:Y:S05]  /*3670*/  @!P0 NANOSLEEP.SYNCS 0x989680 ;  /* 0x009896800000895d */ /* 0x004fea0003900000 */
[----:B------:R-:W2:Y:S02]  /*3680*/  @!P0 SYNCS.PHASECHK.TRANS64 P0, [R0+URZ+0x168], R5 ;  /* 0x00016805000085a7 */ /* 0x000ea400080010ff */
[----:B--2---:R-:W-:Y:S05]  /*3690*/  @P0 EXIT ;  /* 0x000000000000094d */ /* 0x004fea0003800000 */
[----:B------:R-:W-:Y:S05]  /*36a0*/  BRA `(.L_x_55) ;  /* 0xfffffffc00e87947 */ /* 0x000fea000383ffff */
.L_x_51:
[----:B------:R-:W-:-:S09]  /*36b0*/  UISETP.NE.AND UP1, UPT, UR8, URZ, UPT ;  /* 0x000000ff0800728c */ /* 0x000fd2000bf25270 */
[----:B------:R-:W-:Y:S05]  /*36c0*/  BRA.U UP1, `(.L_x_56) ;  /* 0x0000000d013c7547 */ /* 0x000fea000b800000 */
[----:B------:R-:W-:Y:S01]  /*36d0*/  UMOV UR4, 0x40 ;  /* 0x0000004000047882 */ /* 0x000fe20000000000 */
[----:B------:R-:W-:Y:S01]  /*36e0*/  NOP ;  /* 0x0000000000007918 */ /* 0x000fe20000000000 */
[----:B------:R-:W-:Y:S01]  /*36f0*/  ULEA UR4, UR45, UR4, 0x18 ;  /* 0x000000042d047291 */ /* 0x000fe2000f8ec0ff */
[----:B------:R-:W-:Y:S02]  /*3700*/  UMOV UR5, 0x400 ;  /* 0x0000040000057882 */ /* 0x000fe40000000000 */
[----:B------:R-:W-:-:S06]  /*3710*/  ULEA UR45, UR45, UR5, 0x18 ;  /* 0x000000052d2d7291 */ /* 0x000fcc000f8ec0ff */
[----:B------:R-:W1:Y:S02]  /*3720*/  LDS.U8 R0, [UR4+0x1c] ;  /* 0x00001c04ff007984 */ /* 0x000e640008000000 */
[----:B-1----:R-:W-:-:S13]  /*3730*/  ISETP.NE.AND P0, PT, R0, RZ, PT ;  /* 0x000000ff0000720c */ /* 0x002fda0003f05270 */
[----:B------:R-:W-:Y:S05]  /*3740*/  @P0 BRA `(.L_x_57) ;  /* 0x0000000000580947 */ /* 0x000fea0003800000 */
[----:B------:R-:W-:-:S13]  /*3750*/  ELECT P0, URZ, PT ;  /* 0x0000000000ff782f */ /* 0x000fda0003800000 */
[----:B------:R-:W-:Y:S05]  /*3760*/  @!P0 BRA `(.L_x_58) ;  /* 0x0000000000608947 */ /* 0x000fea0003800000 */
[----:B------:R-:W-:Y:S01]  /*3770*/  UMOV UR5, 0x10 ;  /* 0x0000001000057882 */ /* 0x000fe20000000000 */
[----:B------:R-:W-:Y:S01]  /*3780*/  HFMA2 R0, -RZ, RZ, 0, 5.9604644775390625e-08 ;  /* 0x00000001ff007431 */ /* 0x000fe200000001ff */
[----:B------:R-:W-:-:S03]  /*3790*/  MOV R2, 0xffff ;  /* 0x0000ffff00027802 */ /* 0x000fc60000000f00 */
[----:B------:R-:W-:Y:S04]  /*37a0*/  DEPBAR.LE SB1, 0x36 ;  /* 0x00009d800000791a */ /* 0x000fe80000000000 */
[----:B------:R-:W1:Y:S02]  /*37b0*/  UTCATOMSWS.FIND_AND_SET.ALIGN UP0, UR5, UR5 ;  /* 0x00000005000575e3 */ /* 0x000e640008000800 */
[----:B-1----:R-:W-:Y:S01]  /*37c0*/  MOV R3, UR5 ;  /* 0x0000000500037c02 */ /* 0x002fe20008000f00 */
[----:B------:R-:W-:Y:S06]  /*37d0*/  BRA.U UP0, `(.L_x_59) ;  /* 0x0000000100187547 */ /* 0x000fec000b800000 */
.L_x_60:
[----:B------:R-:W-:Y:S05]  /*37e0*/  NANOSLEEP 0x64 ;  /* 0x000000640000795d */ /* 0x000fea0003800000 */
[----:B------:R-:W-:-:S05]  /*37f0*/  UMOV UR5, 0x10 ;  /* 0x0000001000057882 */ /* 0x000fca0000000000 */
[----:B------:R-:W-:Y:S04]  /*3800*/  DEPBAR.LE SB1, 0x36 ;  /* 0x00009d800000791a */ /* 0x000fe80000000000 */
[----:B------:R-:W1:Y:S02]  /*3810*/  UTCATOMSWS.FIND_AND_SET.ALIGN UP0, UR5, UR5 ;  /* 0x00000005000575e3 */ /* 0x000e640008000800 */
[----:B-1----:R-:W-:Y:S01]  /*3820*/  MOV R3, UR5 ;  /* 0x0000000500037c02 */ /* 0x002fe20008000f00 */
[----:B------:R-:W-:Y:S05]  /*3830*/  BRA.U !UP0, `(.L_x_60) ;  /* 0xfffffffd08e87547 */ /* 0x000fea000b83ffff */
.L_x_59:
[-C--:B------:R-:W-:Y:S02]  /*3840*/  SHF.L.U32 R2, R2, R3.reuse, RZ ;  /* 0x0000000302027219 */ /* 0x080fe400000006ff */
[----:B------:R-:W-:Y:S01]  /*3850*/  SHF.L.U32 R0, R0, R3, RZ ;  /* 0x0000000300007219 */ /* 0x000fe200000006ff */
[----:B------:R-:W-:Y:S02]  /*3860*/  IMAD.SHL.U32 R3, R3, 0x20, RZ ;  /* 0x0000002003037824 */ /* 0x000fe400078e00ff */
[----:B------:R1:W-:Y:S04]  /*3870*/  ATOMS.OR RZ, [UR4+0x14], R2 ;  /* 0x00001402ffff798c */ /* 0x0003e8000b000004 */
[----:B------:R1:W-:Y:S04]  /*3880*/  ATOMS.OR RZ, [UR4+0x18], R0 ;  /* 0x00001800ffff798c */ /* 0x0003e8000b000004 */
[----:B------:R1:W-:Y:S01]  /*3890*/  STS [UR45+0x1b0], R3 ;  /* 0x0001b003ff007988 */ /* 0x0003e2000800082d */
[----:B------:R-:W-:Y:S05]  /*38a0*/  BRA `(.L_x_58) ;  /* 0x0000000000107947 */ /* 0x000fea0003800000 */
.L_x_57:
[----:B------:R-:W-:Y:S02]  /*38b0*/  MOV R0, 0xffffffff ;  /* 0xffffffff00007802 */ /* 0x000fe40000000f00 */
[----:B------:R-:W-:-:S03]  /*38c0*/  MOV R2, 0x38f0 ;  /* 0x000038f000027802 */ /* 0x000fc60000000f00 */
[----:B------:R1:W-:Y:S04]  /*38d0*/  STS [UR45+0x1b0], R0 ;  /* 0x0001b000ff007988 */ /* 0x0003e8000800082d */
[----:B-1-3-5:R-:W-:Y:S05]  /*38e0*/  CALL.REL.NOINC `($__internal_1_$__cuda_sm10x_tcgen05_guardrail_trap_phase_invalid_during_alloc) ;  /* 0x0000006000207944 */ /* 0x02afea0003c00000 */
.L_x_58:
[----:B------:R-:W-:Y:S05]  /*38f0*/  WARPSYNC.ALL ;  /* 0x0000000000007948 */ /* 0x000fea0003800000 */
[----:B------:R-:W2:Y:S01]  /*3900*/  S2UR UR6, SR_CgaCtaId ;  /* 0x00000000000679c3 */ /* 0x000ea20000008800 */
[----:B------:R-:W-:Y:S01]  /*3910*/  UMOV UR4, 0x400 ;  /* 0x0000040000047882 */ /* 0x000fe20000000000 */
[----:B------:R-:W-:-:S06]  /*3920*/  NOP ;  /* 0x0000000000007918 */ /* 0x000fcc0000000000 */
[----:B------:R-:W-:Y:S06]  /*3930*/  BAR.ARV 0x6, 0xa0 ;  /* 0x0182800000007b1d */ /* 0x000fec0000002000 */
[----:B------:R-:W-:Y:S01]  /*3940*/  IMAD.MOV.U32 R8, RZ, RZ, 0x1 ;  /* 0x00000001ff087424 */ /* 0x000fe200078e00ff */
[----:B------:R-:W-:Y:S01]  /*3950*/  UMOV UR15, URZ ;  /* 0x000000ff000f7c82 */ /* 0x000fe20008000000 */
[----:B------:R-:W-:Y:S01]  /*3960*/  UMOV UR14, URZ ;  /* 0x000000ff000e7c82 */ /* 0x000fe20008000000 */
[----:B------:R-:W-:Y:S01]  /*3970*/  UMOV UR20, 0x0 ;  /* 0x0000000000147882 */ /* 0x000fe20000000000 */
[----:B------:R-:W-:Y:S01]  /*3980*/  UMOV UR21, 0x4210010 ;  /* 0x0421001000157882 */ /* 0x000fe20000000000 */
[----:B------:R-:W-:Y:S01]  /*3990*/  UMOV UR18, 0x0 ;  /* 0x0000000000127882 */ /* 0x000fe20000000000 */
[----:B------:R-:W-:Y:S01]  /*39a0*/  UMOV UR19, 0x4210010 ;  /* 0x0421001000137882 */ /* 0x000fe20000000000 */
[----:B--2---:R-:W-:Y:S01]  /*39b0*/  ULEA UR6, UR6, UR4, 0x18 ;  /* 0x0000000406067291 */ /* 0x004fe2000f8ec0ff */
[----:B------:R-:W2:Y:S03]  /*39c0*/  LDCU.64 UR4, c[0x0][0x388] ;  /* 0x00007100ff0477ac */ /* 0x000ea60008000a00 */
[----:B------:R-:W-:-:S02]  /*39d0*/  UIADD3 UR9, UPT, UPT, UR6, 0x4400, URZ ;  /* 0x0000440006097890 */ /* 0x000fc4000fffe0ff */
[----:B------:R-:W-:-:S03]  /*39e0*/  UIADD3 UR10, UPT, UPT, UR6, 0x15400, URZ ;  /* 0x00015400060a7890 */ /* 0x000fc6000fffe0ff */
[----:B------:R-:W1:Y:S01]  /*39f0*/  LDS R9, [UR6+0x1b0] ;  /* 0x0001b006ff097984 */ /* 0x000e620008000800 */
[----:B------:R-:W-:Y:S02]  /*3a00*/  USHF.R.U32.HI UR9, URZ, 0x4, UR9 ;  /* 0x00000004ff097899 */ /* 0x000fe40008011609 */
[----:B------:R-:W-:Y:S02]  /*3a10*/  USHF.R.U32.HI UR10, URZ, 0x4, UR10 ;  /* 0x00000004ff0a7899 */ /* 0x000fe4000801160a */
[----:B------:R-:W-:Y:S02]  /*3a20*/  ULOP3.LUT UR9, UR9, 0x3fff, URZ, 0xc0, !UPT ;  /* 0x00003fff09097892 */ /* 0x000fe4000f8ec0ff */
[----:B------:R-:W-:Y:S02]  /*3a30*/  ULOP3.LUT UR10, UR10, 0x3fff, URZ, 0xc0, !UPT ;  /* 0x00003fff0a0a7892 */ /* 0x000fe4000f8ec0ff */
[----:B------:R-:W-:Y:S02]  /*3a40*/  ULOP3.LUT UR9, UR9, 0x10000, URZ, 0xfc, !UPT ;  /* 0x0001000009097892 */ /* 0x000fe4000f8efcff */
[----:B--2---:R-:W-:-:S02]  /*3a50*/  UIADD3 UR4, UPT, UPT, UR4, 0x1f, URZ ;  /* 0x0000001f04047890 */ /* 0x004fc4000fffe0ff */
[----:B------:R-:W-:Y:S02]  /*3a60*/  ULOP3.LUT UR10, UR10, 0x1000000, URZ, 0xfc, !UPT ;  /* 0x010000000a0a7892 */ /* 0x000fe4000f8efcff */
[----:B------:R-:W-:-:S04]  /*3a70*/  USHF.R.S32.HI UR7, URZ, 0x1f, UR4 ;  /* 0x0000001fff077899 */ /* 0x000fc80008011404 */
[----:B------:R-:W-:-:S03]  /*3a80*/  ULEA.HI UR7, UR7, UR4, URZ, 0x5 ;  /* 0x0000000407077291 */ /* 0x000fc6000f8f28ff */
[----:B------:R-:W2:Y:S01]  /*3a90*/  LDCU UR4, c[0x0][0x390] ;  /* 0x00007200ff0477ac */ /* 0x000ea20008000800 */
[----:B------:R-:W-:-:S04]  /*3aa0*/  USHF.R.S32.HI UR7, URZ, 0x5, UR7 ;  /* 0x00000005ff077899 */ /* 0x000fc80008011407 */
[----:B------:R-:W-:Y:S02]  /*3ab0*/  UIMAD UR7, UR7, UR5, URZ ;  /* 0x00000005070772a4 */ /* 0x000fe4000f8e02ff */
[----:B------:R-:W-:-:S04]  /*3ac0*/  UIADD3 UR5, UPT, UPT, UR6, 0x168, URZ ;  /* 0x0000016806057890 */ /* 0x000fc8000fffe0ff */
[----:B------:R-:W-:Y:S01]  /*3ad0*/  UPRMT UR5, URZ, 0x654, UR5 ;  /* 0x00000654ff057896 */ /* 0x000fe20008000005 */
[C---:B-1----:R-:W-:Y:S01]  /*3ae0*/  VIADD R3, R9.reuse, 0x80 ;  /* 0x0000008009037836 */ /* 0x042fe20000000000 */
[----:B------:R-:W-:Y:S01]  /*3af0*/  LOP3.LUT R2, R9, 0xffff, RZ, 0xc0, !PT ;  /* 0x0000ffff09027812 */ /* 0x000fe200078ec0ff */
[----:B--2---:R-:W-:-:S03]  /*3b00*/  UIMAD UR4, UR7, UR4, URZ ;  /* 0x00000004070472a4 */ /* 0x004fc6000f8e02ff */
[----:B------:R-:W-:Y:S01]  /*3b10*/  LOP3.LUT R3, R3, 0xffff, RZ, 0xc0, !PT ;  /* 0x0000ffff03037812 */ /* 0x000fe200078ec0ff */
[----:B------:R-:W-:Y:S02]  /*3b20*/  UIADD3 UR16, UPT, UPT, UR4, -0x1, URZ ;  /* 0xffffffff04107890 */ /* 0x000fe4000fffe0ff */
[----:B------:R-:W-:Y:S02]  /*3b30*/  UISETP.GE.AND UP2, UPT, UR4, 0x1, UPT ;  /* 0x000000010400788c */ /* 0x000fe4000bf46270 */
[----:B------:R1:W-:Y:S02]  /*3b40*/  STL.64 [R1], R2 ;  /* 0x0000000201007387 */ /* 0x0003e40000100a00 */
[----:B-1----:R-:W-:-:S07]  /*3b50*/  CS2R R2, SRZ ;  /* 0x0000000000027805 */ /* 0x002fce000001ff00 */
.L_x_67:
[----:B-1----:R-:W-:-:S04]  /*3b60*/  SHF.L.U32 R5, R3, 0x1f, RZ ;  /* 0x0000001f03057819 */ /* 0x002fc800000006ff */
[----:B------:R-:W1:Y:S02]  /*3b70*/  SYNCS.PHASECHK.TRANS64.TRYWAIT P0, [UR6+0x160], R5 ;  /* 0x00016005ff0075a7 */ /* 0x000e640008001106 */
[----:B-12---:R-:W-:Y:S05]  /*3b80*/  @!P0 BRA `(.L_x_61) ;  /* 0x00000054009c8947 */ /* 0x006fea0003800000 */
.L_x_178:
[----:B-1----:R-:W1:Y:S01]  /*3b90*/  LDS.128 R4, [UR6+0x1a0] ;  /* 0x0001a006ff047984 */ /* 0x002e620008000c00 */
[----:B------:R-:W-:Y:S01]  /*3ba0*/  ULEA UR8, UR15, UR6, 0x3 ;  /* 0x000000060f087291 */ /* 0x000fe2000f8e18ff */
[----:B------:R-:W-:Y:S01]  /*3bb0*/  SHF.L.U32 R0, R8, 0x1f, RZ ;  /* 0x0000001f08007819 */ /* 0x000fe200000006ff */
[----:B------:R-:W-:Y:S01]  /*3bc0*/  @!PT LDS RZ, [RZ] ;  /* 0x00000000fffff984 */ /* 0x000fe20000000800 */
[----:B------:R-:W-:Y:S01]  /*3bd0*/  @!PT LDS RZ, [RZ] ;  /* 0x00000000fffff984 */ /* 0x000fe20000000800 */
[----:B------:R-:W-:Y:S01]  /*3be0*/  @!PT LDS RZ, [RZ] ;  /* 0x00000000fffff984 */ /* 0x000fe20000000800 */
[----:B------:R-:W-:Y:S01]  /*3bf0*/  @!PT LDS RZ, [RZ] ;  /* 0x00000000fffff984 */ /* 0x000fe20000000800 */
[----:B------:R2:W-:Y:S06]  /*3c00*/  MEMBAR.ALL.CTA ;  /* 0x0000000000007992 */ /* 0x0005ec0000008000 */
[----:B--2---:R-:W2:Y:S02]  /*3c10*/  FENCE.VIEW.ASYNC.S ;  /* 0x00000000000073c6 */ /* 0x004ea40000000000 */
[----:B--2---:R-:W-:Y:S01]  /*3c20*/  SYNCS.ARRIVE.TRANS64.RED.A1T0 RZ, [UR5], RZ ;  /* 0x000000ffffff79a7 */ /* 0x004fe20008100405 */
[----:B------:R-:W2:Y:S01]  /*3c30*/  SYNCS.PHASECHK.TRANS64.TRYWAIT P0, [UR8+0x180], R0 ;  /* 0x00018000ff0075a7 */ /* 0x000ea20008001108 */
[----:B-1----:R-:W-:Y:S01]  /*3c40*/  LOP3.LUT P2, RZ, R6, 0x1, RZ, 0xc0, !PT ;  /* 0x0000000106ff7812 */ /* 0x002fe2000784c0ff */
[----:B--2---:R-:W-:-:S12]  /*3c50*/  @!P0 BRA `(.L_x_62) ;  /* 0x0000005400808947 */ /* 0x004fd80003800000 */
.L_x_180:
[----:B------:R-:W-:Y:S05]  /*3c60*/  BRA.U !UP2, `(.L_x_63) ;  /* 0x000000010ac47547 */ /* 0x000fea000b800000 */
[----:B-1----:R-:W-:Y:S01]  /*3c70*/  IMAD.U32 R0, RZ, RZ, UR15 ;  /* 0x0000000fff007e24 */ /* 0x002fe2000f8e00ff */
[----:B------:R-:W-:-:S04]  /*3c80*/  ULEA UR4, UR14, UR6, 0x3 ;  /* 0x000000060e047291 */ /* 0x000fc8000f8e18ff */
[----:B------:R-:W-:Y:S02]  /*3c90*/  LEA R4, R0, R1, 0x2 ;  /* 0x0000000100047211 */ /* 0x000fe400078e10ff */
[----:B------:R-:W-:-:S04]  /*3ca0*/  SHF.L.U32 R0, R2, 0x1f, RZ ;  /* 0x0000001f02007819 */ /* 0x000fc800000006ff */
[----:B------:R-:W5:Y:S01]  /*3cb0*/  LDL R4, [R4] ;  /* 0x0000000004047983 */ /* 0x000f620000100800 */
[----:B------:R1:W2:Y:S01]  /*3cc0*/  SYNCS.PHASECHK.TRANS64.TRYWAIT P1, [UR4], R0 ;  /* 0x00000000ff0075a7 */ /* 0x0002a20008021104 */
[----:B------:R-:W-:Y:S01]  /*3cd0*/  UPLOP3.LUT UP3, UPT, UPT, UPT, UPT, 0x40, 0x4 ;  /* 0x000000000004789c */ /* 0x000fe20003f6e870 */
[----:B------:R-:W-:Y:S01]  /*3ce0*/  UMOV UR13, UR16 ;  /* 0x00000010000d7c82 */ /* 0x000fe20008000000 */
[----:B------:R-:W-:-:S09]  /*3cf0*/  UMOV UR12, UR14 ;  /* 0x0000000e000c7c82 */ /* 0x000fd20008000000 */
.L_x_66:
[----:B------:R-:W-:Y:S01]  /*3d00*/  ULEA UR7, UR12, UR6, 0x3 ;  /* 0x000000060c077291 */ /* 0x000fe2000f8e18ff */
[----:B-12-4-:R-:W-:Y:S11]  /*3d10*/  @P1 BRA `(.L_x_64) ;  /* 0x00000000000c1947 */ /* 0x016ff60003800000 */
[----:B------:R-:W-:Y:S04]  /*3d20*/  SHF.L.U32 R5, R2, 0x1f, RZ ;  /* 0x0000001f02057819 */ /* 0x000fe800000006ff */
[----:B------:R-:W2:Y:S02]  /*3d30*/  SYNCS.PHASECHK.TRANS64.TRYWAIT P0, [UR7], R5 ;  /* 0x00000005ff0075a7 */ /* 0x000ea40008001107 */
[----:B--2---:R-:W-:Y:S05]  /*3d40*/  @!P0 BRA `(.L_x_65) ;  /* 0x00000054005c8947 */ /* 0x004fea0003800000 */
.L_x_64:
[----:B------:R-:W-:Y:S01]  /*3d50*/  UISETP.NE.AND UP0, UPT, UR13, URZ, UPT ;  /* 0x000000ff0d00728c */ /* 0x000fe2000bf05270 */
[----:B------:R-:W-:Y:S01]  /*3d60*/  PLOP3.LUT P1, PT, PT, PT, PT, 0x80, 0x8 ;  /* 0x000000000008781c */ /* 0x000fe20003f2f070 */
[----:B------:R-:W-:Y:S02]  /*3d70*/  UIADD3 UR14, UPT, UPT, UR12, 0x1, URZ ;  /* 0x000000010c0e7890 */ /* 0x000fe4000fffe0ff */
[----:B------:R-:W-:Y:S02]  /*3d80*/  ULEA UR22, UR12, UR10, 0x9 ;  /* 0x0000000a0c167291 */ /* 0x000fe4000f8e48ff */
[----:B------:R-:W-:Y:S01]  /*3d90*/  UISETP.NE.AND UP1, UPT, UR14, 0x11, UPT ;  /* 0x000000110e00788c */ /* 0x000fe2000bf25270 */
[----:B------:R-:W-:Y:S01]  /*3da0*/  PLOP3.LUT P0, PT, PT, PT, UP0, 0x80, 0x8 ;  /* 0x000000000008781c */ /* 0x000fe20003f0f008 */
[----:B------:R-:W-:Y:S02]  /*3db0*/  ULEA UR24, UR12, UR9, 0x8 ;  /* 0x000000090c187291 */ /* 0x000fe4000f8e40ff */
[----:B------:R-:W-:Y:S02]  /*3dc0*/  USEL UR11, URZ, 0x1, UP1 ;  /* 0x00000001ff0b7887 */ /* 0x000fe40008800000 */
[----:B------:R-:W-:Y:S02]  /*3dd0*/  USEL UR14, UR14, URZ, UP1 ;  /* 0x000000ff0e0e7287 */ /* 0x000fe40008800000 */
[----:B------:R-:W-:Y:S02]  /*3de0*/  UIADD3 UR26, UPT, UPT, UR22, 0x80, URZ ;  /* 0x00000080161a7890 */ /* 0x000fe4000fffe0ff */
[----:B------:R-:W-:Y:S01]  /*3df0*/  @UP0 ULEA UR4, UR14, UR6, 0x3 ;  /* 0x000000060e040291 */ /* 0x000fe2000f8e18ff */
[----:B------:R-:W-:Y:S01]  /*3e00*/  LOP3.LUT R2, R2, UR11, RZ, 0x3c, !PT ;  /* 0x0000000b02027c12 */ /* 0x000fe2000f8e3cff */
[----:B------:R-:W-:Y:S02]  /*3e10*/  UIADD3 UR28, UPT, UPT, UR24, 0x2, URZ ;  /* 0x00000002181c7890 */ /* 0x000fe4000fffe0ff */
[----:B------:R-:W-:Y:S01]  /*3e20*/  UIADD3 UR17, UPT, UPT, UR7, 0x88, URZ ;  /* 0x0000008807117890 */ /* 0x000fe2000fffe0ff */
[----:B-1----:R-:W-:Y:S01]  /*3e30*/  @P0 SHF.L.U32 R0, R2, 0x1f, RZ ;  /* 0x0000001f02000819 */ /* 0x002fe200000006ff */
[----:B------:R-:W-:Y:S01]  /*3e40*/  UIADD3 UR7, UPT, UPT, UR13, 0x1, URZ ;  /* 0x000000010d077890 */ /* 0x000fe2000fffe0ff */
[----:B------:R-:W-:Y:S02]  /*3e50*/  UMOV UR23, 0x40004040 ;  /* 0x4000404000177882 */ /* 0x000fe40000000000 */
[----:B------:R4:W1:Y:S01]  /*3e60*/  @P0 SYNCS.PHASECHK.TRANS64.TRYWAIT P1, [UR4], R0 ;  /* 0x00000000ff0005a7 */ /* 0x0008620008021104 */
[----:B------:R-:W-:Y:S11]  /*3e70*/  ELECT P0, URZ, PT ;  /* 0x0000000000ff782f */ /* 0x000ff60003800000 */
[----:B------:R-:W-:Y:S02]  /*3e80*/  @!UPT UIADD3 URZ, UPT, UPT, URZ, URZ, URZ ;  /* 0x000000fffffff290 */ /* 0x000fe4000fffe0ff */
[C---:B-----5:R-:W-:Y:S02]  /*3e90*/  @P0 R2UR.BROADCAST UR11, R4.reuse ;  /* 0x00000000040b02ca */ /* 0x060fe400008e0000 */
[----:B------:R-:W-:Y:S11]  /*3ea0*/  ELECT P0, URZ, PT ;  /* 0x0000000000ff782f */ /* 0x000ff60003800000 */
[----:B------:R-:W-:Y:S02]  /*3eb0*/  @!UPT UIADD3 URZ, UPT, UPT, URZ, URZ, URZ ;  /* 0x000000fffffff290 */ /* 0x000fe4000fffe0ff */
[----:B------:R-:W-:Y:S01]  /*3ec0*/  @P0 R2UR.BROADCAST UR4, R4 ;  /* 0x00000000040402ca */ /* 0x000fe200008e0000 */
[----:B------:R-:W-:Y:S02]  /*3ed0*/  UISETP.GT.U32.AND UP0, UPT, UR7, 0x1, UPT ;  /* 0x000000010700788c */ /* 0x000fe4000bf04070 */
[----:B------:R-:W-:Y:S01]  /*3ee0*/  UIADD3 UR13, UPT, UPT, UR13, -0x1, URZ ;  /* 0xffffffff0d0d7890 */ /* 0x000fe2000fffe0ff */
[----:B------:R-:W-:Y:S01]  /*3ef0*/  UMOV UR25, 0x80004020 ;  /* 0x8000402000197882 */ /* 0x000fe20000000000 */
[----:B------:R-:W-:Y:S01]  /*3f00*/  UMOV UR27, 0x40004040 ;  /* 0x40004040001b7882 */ /* 0x000fe20000000000 */
[----:B------:R-:W-:Y:S01]  /*3f10*/  UMOV UR29, 0x80004020 ;  /* 0x80004020001d7882 */ /* 0x000fe20000000000 */
[----:B------:R-:W-:Y:S01]  /*3f20*/  UMOV UR12, UR14 ;  /* 0x0000000e000c7c82 */ /* 0x000fe20008000000 */
[----:B------:R4:W-:Y:S01]  /*3f30*/  UTCHMMA gdesc[UR24], gdesc[UR22], tmem[UR11], tmem[UR20], idesc[UR21], UP3 ;  /* 0x00ff1416180075ea */ /* 0x0009e2000980000b */
[----:B------:R-:W-:Y:S04]  /*3f40*/  UPLOP3.LUT UP3, UPT, UPT, UPT, UPT, 0x80, 0x8 ;  /* 0x000000000008789c */ /* 0x000fe80003f6f070 */
[----:B------:R4:W-:Y:S01]  /*3f50*/  UTCHMMA gdesc[UR28], gdesc[UR26], tmem[UR4], tmem[UR18], idesc[UR19], UPT ;  /* 0x00ff121a1c0075ea */ /* 0x0009e2000b800004 */
[----:B------:R4:W-:Y:S01]  /*3f60*/  UTCBAR [UR17], URZ ;  /* 0x000000ff110073e9 */ /* 0x0009e200080000ff */
[----:B------:R-:W-:Y:S05]  /*3f70*/  BRA.U UP0, `(.L_x_66) ;  /* 0xfffffffd00607547 */ /* 0x000fea000b83ffff */
.L_x_63:
[----:B------:R-:W-:Y:S01]  /*3f80*/  UIADD3 UR15, UPT, UPT, UR15, 0x1, URZ ;  /* 0x000000010f0f7890 */ /* 0x000fe2000fffe0ff */
[----:B------:R-:W-:Y:S01]  /*3f90*/  LOP3.LUT R3, R3, 0x1, RZ, 0x3c, !PT ;  /* 0x0000000103037812 */ /* 0x000fe200078e3cff */
[----:B------:R-:W-:Y:S02]  /*3fa0*/  UIADD3 UR8, UPT, UPT, UR8, 0x170, URZ ;  /* 0x0000017008087890 */ /* 0x000fe4000fffe0ff */
[----:B------:R-:W-:-:S04]  /*3fb0*/  UISETP.NE.AND UP0, UPT, UR15, 0x2, UPT ;  /* 0x000000020f00788c */ /* 0x000fc8000bf05270 */
[----:B----4-:R-:W-:Y:S02]  /*3fc0*/  USEL UR4, URZ, 0x1, UP0 ;  /* 0x00000001ff047887 */ /* 0x010fe40008000000 */
[----:B------:R-:W-:Y:S01]  /*3fd0*/  USEL UR15, UR15, URZ, UP0 ;  /* 0x000000ff0f0f7287 */ /* 0x000fe20008000000 */
[----:B------:R2:W-:Y:S03]  /*3fe0*/  UTCBAR [UR8], URZ ;  /* 0x000000ff080073e9 */ /* 0x0005e600080000ff */
[----:B------:R-:W-:Y:S01]  /*3ff0*/  LOP3.LUT R8, R8, UR4, RZ, 0x3c, !PT ;  /* 0x0000000408087c12 */ /* 0x000fe2000f8e3cff */
[----:B------:R-:W-:Y:S07]  /*4000*/  @P2 BRA `(.L_x_67) ;  /* 0xfffffff800d42947 */ /* 0x000fee000383ffff */
[----:B------:R-:W4:Y:S01]  /*4010*/  S2UR UR4, SR_CgaCtaId ;  /* 0x00000000000479c3 */ /* 0x000f220000008800 */
[----:B------:R-:W-:Y:S01]  /*4020*/  ELECT P0, URZ, PT ;  /* 0x0000000000ff782f */ /* 0x000fe20003800000 */
[----:B-1----:R-:W-:Y:S01]  /*4030*/  IMAD.MOV.U32 R0, RZ, RZ, 0x1 ;  /* 0x00000001ff007424 */ /* 0x002fe200078e00ff */
[----:B------:R-:W-:Y:S01]  /*4040*/  UIADD3 UR6, UPT, UPT, UR6, 0x180, URZ ;  /* 0x0000018006067890 */ /* 0x000fe2000fffe0ff */
[----:B------:R-:W-:Y:S01]  /*4050*/  SHF.L.U32 R3, R8, 0x1f, RZ ;  /* 0x0000001f08037819 */ /* 0x000fe200000006ff */
[----:B------:R-:W-:-:S03]  /*4060*/  UMOV UR5, 0x40 ;  /* 0x0000004000057882 */ /* 0x000fc60000000000 */
[----:B------:R-:W-:Y:S01]  /*4070*/  UVIRTCOUNT.DEALLOC.SMPOOL 0x80 ;  /* 0x000000800000784c */ /* 0x000fe20000000000 */
[----:B----4-:R-:W-:Y:S02]  /*4080*/  ULEA UR4, UR4, UR5, 0x18 ;  /* 0x0000000504047291 */ /* 0x010fe4000f8ec0ff */
[----:B------:R-:W-:-:S07]  /*4090*/  ULEA UR5, UR15, UR6, 0x3 ;  /* 0x000000060f057291 */ /* 0x000fce000f8e18ff */
[----:B------:R1:W-:Y:S02]  /*40a0*/  @P0 STS.U8 [UR4+0x1c], R0 ;  /* 0x00001c00ff000988 */ /* 0x0003e40008000004 */
[----:B------:R-:W4:Y:S02]  /*40b0*/  SYNCS.PHASECHK.TRANS64.TRYWAIT P0, [UR5], R3 ;  /* 0x00000003ff0075a7 */ /* 0x000f240008001105 */
[----:B-1--4-:R-:W-:Y:S05]  /*40c0*/  @!P0 BRA `(.L_x_68) ;  /* 0x0000005000948947 */ /* 0x012fea0003800000 */
.L_x_183:
[----:B------:R-:W-:-:S04]  /*40d0*/  UIADD3 UR7, UPT, UPT, UR15, 0x1, URZ ;  /* 0x000000010f077890 */ /* 0x000fc8000fffe0ff */
[----:B------:R-:W-:-:S04]  /*40e0*/  UISETP.NE.AND UP0, UPT, UR7, 0x2, UPT ;  /* 0x000000020700788c */ /* 0x000fc8000bf05270 */
[----:B------:R-:W-:Y:S02]  /*40f0*/  USEL UR5, URZ, 0x1, UP0 ;  /* 0x00000001ff057887 */ /* 0x000fe40008000000 */
[----:B------:R-:W-:-:S04]  /*4100*/  USEL UR7, UR7, URZ, UP0 ;  /* 0x000000ff07077287 */ /* 0x000fc80008000000 */
[----:B------:R-:W-:Y:S01]  /*4110*/  ULEA UR7, UR7, UR6, 0x3 ;  /* 0x0000000607077291 */ /* 0x000fe2000f8e18ff */
[----:B-1----:R-:W-:-:S04]  /*4120*/  LOP3.LUT R3, R8, UR5, RZ, 0x3c, !PT ;  /* 0x0000000508037c12 */ /* 0x002fc8000f8e3cff */
[----:B------:R-:W-:-:S04]  /*4130*/  SHF.L.U32 R3, R3, 0x1f, RZ ;  /* 0x0000001f03037819 */ /* 0x000fc800000006ff */
[----:B------:R-:W1:Y:S02]  /*4140*/  SYNCS.PHASECHK.TRANS64.TRYWAIT P0, [UR7], R3 ;  /* 0x00000003ff0075a7 */ /* 0x000e640008001107 */
[----:B-1----:R-:W-:Y:S05]  /*4150*/  @!P0 BRA `(.L_x_69) ;  /* 0x0000005000888947 */ /* 0x002fea0003800000 */
.L_x_185:
[----:B------:R-:W-:Y:S01]  /*4160*/  NOP ;  /* 0x0000000000007918 */ /* 0x000fe20000000000 */
[----:B-1----:R-:W1:Y:S01]  /*4170*/  LDS R0, [UR4+0x14] ;  /* 0x00001404ff007984 */ /* 0x002e620008000800 */
[----:B------:R-:W-:Y:S01]  /*4180*/  LOP3.LUT R2, R9, 0xffff, RZ, 0xc0, !PT ;  /* 0x0000ffff09027812 */ /* 0x000fe200078ec0ff */
[----:B------:R-:W-:Y:S02]  /*4190*/  IMAD.MOV.U32 R3, RZ, RZ, 0xffff ;  /* 0x0000ffffff037424 */ /* 0x000fe400078e00ff */
[----:B------:R-:W-:Y:S01]  /*41a0*/  IMAD.MOV.U32 R5, RZ, RZ, 0x1 ;  /* 0x00000001ff057424 */ /* 0x000fe200078e00ff */
[----:B------:R-:W-:-:S04]  /*41b0*/  SHF.R.U32.HI R2, RZ, 0x5, R2 ;  /* 0x00000005ff027819 */ /* 0x000fc80000011602 */
[-C--:B------:R-:W-:Y:S02]  /*41c0*/  SHF.L.U32 R3, R3, R2.reuse, RZ ;  /* 0x0000000203037219 */ /* 0x080fe400000006ff */
[----:B------:R-:W-:Y:S02]  /*41d0*/  SHF.L.U32 R5, R5, R2, RZ ;  /* 0x0000000205057219 */ /* 0x000fe400000006ff */
[----:B-1----:R-:W-:-:S04]  /*41e0*/  LOP3.LUT R0, R0, R3, RZ, 0xc0, !PT ;  /* 0x0000000300007212 */ /* 0x002fc800078ec0ff */
[----:B------:R-:W-:-:S13]  /*41f0*/  ISETP.NE.AND P0, PT, R0, R3, PT ;  /* 0x000000030000720c */ /* 0x000fda0003f05270 */
[----:B------:R-:W-:Y:S05]  /*4200*/  @P0 BRA `(.L_x_70) ;  /* 0x00000000005c0947 */ /* 0x000fea0003800000 */
[----:B------:R-:W1:Y:S02]  /*4210*/  LDS R0, [UR4+0x18] ;  /* 0x00001804ff007984 */ /* 0x000e640008000800 */
[----:B-1----:R-:W-:-:S04]  /*4220*/  LOP3.LUT R0, R0, R5, RZ, 0xc0, !PT ;  /* 0x0000000500007212 */ /* 0x002fc800078ec0ff */
[----:B------:R-:W-:-:S13]  /*4230*/  ISETP.NE.AND P0, PT, R0, R5, PT ;  /* 0x000000050000720c */ /* 0x000fda0003f05270 */
[----:B------:R-:W-:Y:S05]  /*4240*/  @P0 BRA `(.L_x_71) ;  /* 0x0000000000400947 */ /* 0x000fea0003800000 */
[----:B--2---:R-:W-:Y:S01]  /*4250*/  R2UR UR8, R3 ;  /* 0x00000000030872ca */ /* 0x004fe200000e0000 */
[----:B------:R-:W1:Y:S01]  /*4260*/  S2R R2, SR_LANEID ;  /* 0x0000000000027919 */ /* 0x000e620000000000 */
[----:B------:R-:W-:Y:S01]  /*4270*/  LOP3.LUT R5, RZ, R5, RZ, 0x33, !PT ;  /* 0x00000005ff057212 */ /* 0x000fe200078e33ff */
[----:B------:R-:W-:Y:S02]  /*4280*/  VOTEU.ANY UR7, UPT, PT ;  /* 0x0000000000077886 */ /* 0x000fe400038e0100 */
[----:B------:R-:W-:Y:S01]  /*4290*/  UFLO.U32 UR7, UR7 ;  /* 0x00000007000772bd */ /* 0x000fe200080e0000 */
[----:B------:R-:W2:Y:S07]  /*42a0*/  REDUX UR5, R5 ;  /* 0x00000000050573c4 */ /* 0x000eae0000000000 */
[----:B------:R-:W-:-:S06]  /*42b0*/  ULOP3.LUT UR8, URZ, UR8, URZ, 0x33, !UPT ;  /* 0x00000008ff087292 */ /* 0x000fcc000f8e33ff */
[----:B------:R-:W-:-:S04]  /*42c0*/  IMAD.U32 R0, RZ, RZ, UR8 ;  /* 0x00000008ff007e24 */ /* 0x000fc8000f8e00ff */
[----:B------:R-:W4:Y:S02]  /*42d0*/  REDUX UR6, R0 ;  /* 0x00000000000673c4 */ /* 0x000f240000000000 */
[----:B------:R1:W-:Y:S02]  /*42e0*/  UTCATOMSWS.AND URZ, UR8 ;  /* 0x0000000800ff79e3 */ /* 0x0003e40008000000 */
[----:B-1----:R-:W-:Y:S01]  /*42f0*/  ISETP.EQ.U32.AND P0, PT, R2, UR7, PT ;  /* 0x0000000702007c0c */ /* 0x002fe2000bf02070 */
[----:B--2---:R-:W-:Y:S02]  /*4300*/  IMAD.U32 R2, RZ, RZ, UR5 ;  /* 0x00000005ff027e24 */ /* 0x004fe4000f8e00ff */
[----:B----4-:R-:W-:-:S10]  /*4310*/  IMAD.U32 R3, RZ, RZ, UR6 ;  /* 0x00000006ff037e24 */ /* 0x010fd4000f8e00ff */
[----:B------:R1:W-:Y:S04]  /*4320*/  @P0 ATOMS.AND RZ, [UR4+0x14], R3 ;  /* 0x00001403ffff098c */ /* 0x0003e8000a800004 */
[----:B------:R1:W-:Y:S01]  /*4330*/  @P0 ATOMS.AND RZ, [UR4+0x18], R2 ;  /* 0x00001802ffff098c */ /* 0x0003e2000a800004 */
[----:B------:R-:W-:Y:S05]  /*4340*/  BRA `(.L_x_72) ;  /* 0x0000000000147947 */ /* 0x000fea0003800000 */
.L_x_71:
[----:B------:R-:W-:Y:S02]  /*4350*/  MOV R2, 0x4370 ;  /* 0x0000437000027802 */ /* 0x000fe40000000f00 */
[----:B--23-5:R-:W-:Y:S05]  /*4360*/  CALL.REL.NOINC `($__internal_0_$__cuda_sm10x_tcgen05_guardrail_trap_col_being_dealloced_not_returned_by_alloc) ;  /* 0x0000005400747944 */ /* 0x02cfea0003c00000 */
[----:B------:R-:W-:Y:S05]  /*4370*/  BRA `(.L_x_72) ;  /* 0x0000000000087947 */ /* 0x000fea0003800000 */
.L_x_70:
[----:B------:R-:W-:Y:S02]  /*4380*/  MOV R2, 0x43a0 ;  /* 0x000043a000027802 */ /* 0x000fe40000000f00 */
[----:B--23-5:R-:W-:Y:S05]  /*4390*/  CALL.REL.NOINC `($__internal_2_$__cuda_sm10x_tcgen05_guardrail_trap_unallocated_columns_being_dealloced) ;  /* 0x0000005400807944 */ /* 0x02cfea0003c00000 */
.L_x_72:
[----:B------:R-:W-:Y:S01]  /*43a0*/  NOP ;  /* 0x0000000000007918 */ /* 0x000fe20000000000 */
[----:B------:R-:W-:Y:S05]  /*43b0*/  EXIT ;  /* 0x000000000000794d */ /* 0x000fea0003800000 */
.L_x_56:
[----:B------:R-:W-:-:S09]  /*43c0*/  UISETP.NE.OR UP2, UPT, UR8, 0x3, !UP2 ;  /* 0x000000030800788c */ /* 0x000fd2000d745670 */
[----:B------:R-:W-:Y:S05]  /*43d0*/  BRA.U UP2, `(.L_x_73) ;  /* 0x0000001102607547 */ /* 0x000fea000b800000 */
[----:B-----5:R-:W1:Y:S01]  /*43e0*/  LDC.64 R32, c[0x0][0x988] ;  /* 0x00026200ff207b82 */ /* 0x020e620000000a00 */
[----:B------:R-:W2:Y:S01]  /*43f0*/  LDCU.64 UR8, c[0x0][0x888] ;  /* 0x00011100ff0877ac */ /* 0x000ea20008000a00 */
[----:B------:R-:W-:Y:S02]  /*4400*/  IMAD.MOV.U32 R36, RZ, RZ, 0x1 ;  /* 0x00000001ff247424 */ /* 0x000fe400078e00ff */
[----:B------:R-:W-:Y:S01]  /*4410*/  IMAD.MOV.U32 R34, RZ, RZ, RZ ;  /* 0x000000ffff227224 */ /* 0x000fe200078e00ff */
[----:B------:R-:W4:Y:S03]  /*4420*/  LDCU.64 UR4, c[0x0][0x890] ;  /* 0x00011200ff0477ac */ /* 0x000f260008000a00 */
[----:B------:R-:W3:Y:S01]  /*4430*/  LDC.64 R24, c[0x0][0x980] ;  /* 0x00026000ff187b82 */ /* 0x000ee20000000a00 */
[----:B------:R-:W-:Y:S01]  /*4440*/  UMOV UR22, 0x400 ;  /* 0x0000040000167882 */ /* 0x000fe20000000000 */
[----:B------:R-:W-:-:S02]  /*4450*/  UPLOP3.LUT UP1, UPT, UPT, UPT, UPT, 0x40, 0x4 ;  /* 0x000000000004789c */ /* 0x000fc40003f2e870 */
[----:B------:R-:W-:-:S04]  /*4460*/  ULEA UR22, UR45, UR22, 0x18 ;  /* 0x000000162d167291 */ /* 0x000fc8000f8ec0ff */
[----:B------:R-:W3:Y:S01]  /*4470*/  LDC R0, c[0x0][0xb30] ;  /* 0x0002cc00ff007b82 */ /* 0x000ee20000000800 */
[----:B------:R-:W-:Y:S02]  /*4480*/  UIADD3 UR23, UPT, UPT, UR22, 0x128, URZ ;  /* 0x0000012816177890 */ /* 0x000fe4000fffe0ff */
[----:B------:R-:W-:Y:S02]  /*4490*/  UIADD3 UR33, UPT, UPT, UR22, 0x110, URZ ;  /* 0x0000011016217890 */ /* 0x000fe4000fffe0ff */
[----:B------:R-:W-:Y:S02]  /*44a0*/  UIADD3 UR25, UPT, UPT, UR22, 0x118, URZ ;  /* 0x0000011816197890 */ /* 0x000fe4000fffe0ff */
[----:B--2---:R-:W-:Y:S01]  /*44b0*/  UISETP.NE.U32.AND UP4, UPT, UR8, URZ, UPT ;  /* 0x000000ff0800728c */ /* 0x004fe2000bf85070 */
[----:B------:R-:W2:Y:S01]  /*44c0*/  LDC R27, c[0x0][0x370] ;  /* 0x0000dc00ff1b7b82 */ /* 0x000ea20000000800 */
[C---:B-1----:R-:W-:Y:S01]  /*44d0*/  ISETP.NE.AND P0, PT, R33.reuse, 0x1, PT ;  /* 0x000000012100780c */ /* 0x042fe20003f05270 */
[----:B----4-:R-:W-:Y:S01]  /*44e0*/  UISETP.NE.U32.AND UP5, UPT, UR4, URZ, UPT ;  /* 0x000000ff0400728c */ /* 0x010fe2000bfa5070 */
[----:B------:R-:W-:Y:S01]  /*44f0*/  R2UR UR7, R33 ;  /* 0x00000000210772ca */ /* 0x000fe200000e0000 */
[----:B------:R-:W-:Y:S01]  /*4500*/  UIADD3 UR15, UPT, UPT, UR22, 0x168, URZ ;  /* 0x00000168160f7890 */ /* 0x000fe2000fffe0ff */
[----:B------:R-:W-:Y:S01]  /*4510*/  IMAD.MOV.U32 R33, RZ, RZ, 0x1000 ;  /* 0x00001000ff217424 */ /* 0x000fe200078e00ff */
[----:B------:R-:W-:-:S02]  /*4520*/  UIADD3 UR17, UPT, UPT, UR22, 0x120, URZ ;  /* 0x0000012016117890 */ /* 0x000fc4000fffe0ff */
[----:B------:R-:W1:Y:S01]  /*4530*/  LDC R2, c[0x0][0xb0c] ;  /* 0x0002c300ff027b82 */ /* 0x000e620000000800 */
[----:B---3--:R-:W-:Y:S01]  /*4540*/  R2UR UR14, R24 ;  /* 0x00000000180e72ca */ /* 0x008fe200000e0000 */
[----:B------:R-:W-:Y:S02]  /*4550*/  UPRMT UR23, UR45, 0x654, UR23 ;  /* 0x000006542d177896 */ /* 0x000fe40008000017 */
[----:B------:R-:W-:Y:S02]  /*4560*/  UPRMT UR31, UR45, 0x654, UR33 ;  /* 0x000006542d1f7896 */ /* 0x000fe40008000021 */
[----:B------:R-:W-:Y:S02]  /*4570*/  UPRMT UR30, UR45, 0x654, UR25 ;  /* 0x000006542d1e7896 */ /* 0x000fe40008000019 */
[----:B------:R-:W3:Y:S01]  /*4580*/  LDC R17, c[0x0][0xb20] ;  /* 0x0002c800ff117b82 */ /* 0x000ee20000000800 */
[----:B------:R-:W-:Y:S01]  /*4590*/  ISETP.NE.AND P1, PT, R0, 0x1, PT ;  /* 0x000000010000780c */ /* 0x000fe20003f25270 */
[----:B------:R-:W-:-:S02]  /*45a0*/  UISETP.NE.AND.EX UP4, UPT, UR9, URZ, UPT, UP4 ;  /* 0x000000ff0900728c */ /* 0x000fc4000bf85340 */
[----:B------:R-:W-:Y:S02]  /*45b0*/  UPRMT UR15, URZ, 0x654, UR15 ;  /* 0x00000654ff0f7896 */ /* 0x000fe4000800000f */
[----:B------:R-:W-:Y:S02]  /*45c0*/  UPRMT UR45, UR45, 0x654, UR17 ;  /* 0x000006542d2d7896 */ /* 0x000fe40008000011 */
[----:B------:R-:W4:Y:S01]  /*45d0*/  LDC.64 R38, c[0x0][0x348] ;  /* 0x0000d200ff267b82 */ /* 0x000f220000000a00 */
[----:B------:R-:W-:Y:S01]  /*45e0*/  UISETP.NE.AND.EX UP5, UPT, UR5, URZ, UPT, UP5 ;  /* 0x000000ff0500728c */ /* 0x000fe2000bfa5350 */
[----:B------:R-:W-:-:S06]  /*45f0*/  VOTEU.ANY UP3, P0 ;  /* 0x0000000000ff7886 */ /* 0x000fcc0000060100 */
[----:B------:R-:W1:Y:S08]  /*4600*/  LDC.64 R20, c[0x0][0xb10] ;  /* 0x0002c400ff147b82 */ /* 0x000e700000000a00 */
[----:B------:R-:W1:Y:S08]  /*4610*/  LDC.64 R6, c[0x0][0xb18] ;  /* 0x0002c600ff067b82 */ /* 0x000e700000000a00 */
[----:B------:R-:W1:Y:S08]  /*4620*/  LDC.64 R4, c[0x0][0xb28] ;  /* 0x0002ca00ff047b82 */ /* 0x000e700000000a00 */
[----:B------:R-:W1:Y:S08]  /*4630*/  LDC.64 R22, c[0x0][0x990] ;  /* 0x00026400ff167b82 */ /* 0x000e700000000a00 */
[----:B--23--:R-:W1:Y:S02]  /*4640*/  LDC R18, c[0x0][0x374] ;  /* 0x0000dd00ff127b82 */ /* 0x00ce640000000800 */
.L_x_84:
[----:B------:R-:W-:Y:S04]  /*4650*/  SHF.L.U32 R3, R34, 0x1f, RZ ;  /* 0x0000001f22037819 */ /* 0x000fe800000006ff */
[----:B--2---:R-:W2:Y:S02]  /*4660*/  SYNCS.PHASECHK.TRANS64.TRYWAIT P0, [UR22+0x160], R3 ;  /* 0x00016003ff0075a7 */ /* 0x004ea40008001116 */
[----:B--2---:R-:W-:Y:S05]  /*4670*/  @!P0 BRA `(.L_x_74) ;  /* 0x0000004c00588947 */ /* 0x004fea0003800000 */
.L_x_187:
[----:B------:R-:W3:Y:S01]  /*4680*/  LDS.128 R28, [UR22+0x1a0] ;  /* 0x0001a016ff1c7984 */ /* 0x000ee20008000c00 */
[----:B------:R-:W-:Y:S01]  /*4690*/  ISETP.GE.AND P0, PT, R26, 0x1, PT ;  /* 0x000000011a00780c */ /* 0x000fe20003f06270 */
[----:B------:R-:W-:Y:S01]  /*46a0*/  @!PT LDS RZ, [RZ] ;  /* 0x00000000fffff984 */ /* 0x000fe20000000800 */
[----:B------:R-:W-:Y:S01]  /*46b0*/  @!PT LDS RZ, [RZ] ;  /* 0x00000000fffff984 */ /* 0x000fe20000000800 */
[----:B------:R-:W-:Y:S01]  /*46c0*/  @!PT LDS RZ, [RZ] ;  /* 0x00000000fffff984 */ /* 0x000fe20000000800 */
[----:B------:R-:W-:Y:S01]  /*46d0*/  @!PT LDS RZ, [RZ] ;  /* 0x00000000fffff984 */ /* 0x000fe20000000800 */
[----:B------:R5:W-:Y:S06]  /*46e0*/  MEMBAR.ALL.CTA ;  /* 0x0000000000007992 */ /* 0x000bec0000008000 */
[----:B-----5:R-:W5:Y:S02]  /*46f0*/  FENCE.VIEW.ASYNC.S ;  /* 0x00000000000073c6 */ /* 0x020f640000000000 */
[----:B-----5:R-:W-:Y:S01]  /*4700*/  SYNCS.ARRIVE.TRANS64.RED.A1T0 RZ, [UR15], RZ ;  /* 0x000000ffffff79a7 */ /* 0x020fe2000810040f */
[----:B---3--:R-:W-:Y:S11]  /*4710*/  LOP3.LUT P3, RZ, R30, 0x1, RZ, 0xc0, !PT ;  /* 0x000000011eff7812 */ /* 0x008ff6000786c0ff */
[----:B------:R-:W-:Y:S02]  /*4720*/  @!UPT UIADD3 URZ, UPT, UPT, URZ, URZ, URZ ;  /* 0x000000fffffff290 */ /* 0x000fe4000fffe0ff */
[----:B------:R-:W-:Y:S02]  /*4730*/  @P3 MOV R13, R28 ;  /* 0x0000001c000d3202 */ /* 0x000fe40000000f00 */
[----:B------:R-:W-:Y:S01]  /*4740*/  @P3 LOP3.LUT R8, R29, 0xffff, RZ, 0xc0, !PT ;  /* 0x0000ffff1d083812 */ /* 0x000fe200078ec0ff */
[----:B------:R-:W-:Y:S06]  /*4750*/  @!P0 BRA `(.L_x_75) ;  /* 0x0000000000a48947 */ /* 0x000fec0003800000 */
[----:B-1----:R-:W-:Y:S01]  /*4760*/  IMAD.HI.U32 R42, R18, R7, RZ ;  /* 0x00000007122a7227 */ /* 0x002fe200078e00ff */
[----:B------:R-:W-:Y:S02]  /*4770*/  ISETP.NE.AND P0, PT, R6, 0x1, PT ;  /* 0x000000010600780c */ /* 0x000fe40003f05270 */
[----:B------:R-:W-:Y:S01]  /*4780*/  ISETP.NE.AND P2, PT, R26, 0x1, PT ;  /* 0x000000011a00780c */ /* 0x000fe20003f45270 */
[-C--:B------:R-:W-:Y:S01]  /*4790*/  IMAD.HI.U32 R40, R27, R20.reuse, RZ ;  /* 0x000000141b287227 */ /* 0x080fe200078e00ff */
[----:B------:R-:W-:Y:S02]  /*47a0*/  SHF.R.U32.HI R37, RZ, R17, R42 ;  /* 0x00000011ff257219 */ /* 0x000fe4000001162a */
[----:B------:R-:W-:Y:S01]  /*47b0*/  ISETP.NE.AND P4, PT, R2, 0x1, PT ;  /* 0x000000010200780c */ /* 0x000fe20003f85270 */
[----:B------:R-:W-:Y:S01]  /*47c0*/  IMAD.HI.U32 R46, R8, R7, RZ ;  /* 0x00000007082e7227 */ /* 0x000fe200078e00ff */
[----:B------:R-:W-:Y:S02]  /*47d0*/  SHF.R.U32.HI R40, RZ, R21, R40 ;  /* 0x00000015ff287219 */ /* 0x000fe40000011628 */
[----:B--2---:R-:W-:Y:S01]  /*47e0*/  SEL R3, R18, R37, !P0 ;  /* 0x0000002512037207 */ /* 0x004fe20004000000 */
[----:B------:R-:W-:Y:S01]  /*47f0*/  IMAD.HI.U32 R42, R13, R20, RZ ;  /* 0x000000140d2a7227 */ /* 0x000fe200078e00ff */
[----:B------:R-:W-:Y:S02]  /*4800*/  SEL R11, R27, R40, !P4 ;  /* 0x000000281b0b7207 */ /* 0x000fe40006000000 */
[----:B------:R-:W-:Y:S01]  /*4810*/  SHF.R.U32.HI R37, RZ, R17, R46 ;  /* 0x00000011ff257219 */ /* 0x000fe2000001162e */
[-C--:B------:R-:W-:Y:S01]  /*4820*/  IMAD.HI.U32 R44, R3, R4.reuse, RZ ;  /* 0x00000004032c7227 */ /* 0x080fe200078e00ff */
[----:B------:R-:W-:Y:S02]  /*4830*/  SHF.R.U32.HI R42, RZ, R21, R42 ;  /* 0x00000015ff2a7219 */ /* 0x000fe4000001162a */
[----:B------:R-:W-:Y:S01]  /*4840*/  SEL R9, R8, R37, !P0 ;  /* 0x0000002508097207 */ /* 0x000fe20004000000 */
[-C--:B------:R-:W-:Y:S01]  /*4850*/  IMAD.HI.U32 R40, R11, R4.reuse, RZ ;  /* 0x000000040b287227 */ /* 0x080fe200078e00ff */
[-C--:B------:R-:W-:Y:S03]  /*4860*/  @P2 SHF.R.U32.HI R3, RZ, R5.reuse, R44 ;  /* 0x00000005ff032219 */ /* 0x080fe6000001162c */
[----:B------:R-:W-:Y:S01]  /*4870*/  IMAD.HI.U32 R14, R9, R4, RZ ;  /* 0x00000004090e7227 */ /* 0x000fe200078e00ff */
[----:B------:R-:W-:Y:S03]  /*4880*/  @P2 SHF.R.U32.HI R11, RZ, R5, R40 ;  /* 0x00000005ff0b2219 */ /* 0x000fe60000011628 */
[C---:B------:R-:W-:Y:S01]  /*4890*/  IMAD R10, R26.reuse, R3, RZ ;  /* 0x000000031a0a7224 */ /* 0x040fe200078e02ff */
[----:B------:R-:W-:Y:S01]  /*48a0*/  SEL R3, R13, R42, !P4 ;  /* 0x0000002a0d037207 */ /* 0x000fe20006000000 */
[C---:B------:R-:W-:Y:S01]  /*48b0*/  IMAD R12, R26.reuse, R11, RZ ;  /* 0x0000000b1a0c7224 */ /* 0x040fe200078e02ff */
[-C--:B------:R-:W-:Y:S02]  /*48c0*/  SHF.R.U32.HI R14, RZ, R5.reuse, R14 ;  /* 0x00000005ff0e7219 */ /* 0x080fe4000001160e */
[C---:B------:R-:W-:Y:S02]  /*48d0*/  ISETP.GE.AND P0, PT, R9.reuse, R10, PT ;  /* 0x0000000a0900720c */ /* 0x040fe40003f06270 */
[----:B------:R-:W-:Y:S02]  /*48e0*/  SEL R15, R9, R14, !P2 ;  /* 0x0000000e090f7207 */ /* 0x000fe40005000000 */
[C---:B------:R-:W-:Y:S03]  /*48f0*/  ISETP.GE.OR P0, PT, R3.reuse, R12, P0 ;  /* 0x0000000c0300720c */ /* 0x040fe60000706670 */
[----:B------:R-:W-:Y:S04]  /*4900*/  IMAD.MOV R14, RZ, RZ, -R15 ;  /* 0x000000ffff0e7224 */ /* 0x000fe800078e0a0f */
[----:B------:R-:W-:Y:S06]  /*4910*/  IMAD R14, R26, R14, R9 ;  /* 0x0000000e1a0e7224 */ /* 0x000fec00078e0209 */
[C---:B------:R-:W-:Y:S05]  /*4920*/  @!P0 IMAD.HI.U32 R10, R3.reuse, R4, RZ ;  /* 0x00000004030a8227 */ /* 0x040fea00078e00ff */
[----:B------:R-:W-:Y:S04]  /*4930*/  @!P0 SHF.R.U32.HI R10, RZ, R5, R10 ;  /* 0x00000005ff0a8219 */ /* 0x000fe8000001160a */
[----:B------:R-:W-:Y:S01]  /*4940*/  @!P0 SEL R0, R3, R10, !P2 ;  /* 0x0000000a03008207 */ /* 0x000fe20005000000 */
[----:B------:R-:W-:Y:S03]  /*4950*/  IMAD.MOV R10, RZ, RZ, -R3 ;  /* 0x000000ffff0a7224 */ /* 0x000fe600078e0a03 */
[----:B------:R-:W-:Y:S01]  /*4960*/  @!P0 IADD3 R15, PT, PT, R15, -R0, RZ ;  /* 0x800000000f0f8210 */ /* 0x000fe20007ffe0ff */
[----:B------:R-:W-:Y:S01]  /*4970*/  @!P0 IMAD R0, R11, R14, R0 ;  /* 0x0000000e0b008224 */ /* 0x000fe200078e0200 */
[----:B------:R-:W-:Y:S01]  /*4980*/  IADD3 R11, PT, PT, -R9, RZ, RZ ;  /* 0x000000ff090b7210 */ /* 0x000fe20007ffe1ff */
[----:B------:R-:W-:Y:S02]  /*4990*/  IMAD R13, R2, R10, R13 ;  /* 0x0000000a020d7224 */ /* 0x000fe400078e020d */
[----:B------:R-:W-:Y:S02]  /*49a0*/  @!P0 IMAD R9, R15, R26, R3 ;  /* 0x0000001a0f098224 */ /* 0x000fe400078e0203 */
[----:B------:R-:W-:Y:S02]  /*49b0*/  @!P0 IMAD.MOV.U32 R3, RZ, RZ, R0 ;  /* 0x000000ffff038224 */ /* 0x000fe400078e0000 */
[----:B------:R-:W-:Y:S02]  /*49c0*/  IMAD R8, R6, R11, R8 ;  /* 0x0000000b06087224 */ /* 0x000fe400078e0208 */
[----:B------:R-:W-:Y:S02]  /*49d0*/  IMAD R13, R3, R2, R13 ;  /* 0x00000002030d7224 */ /* 0x000fe400078e020d */
[----:B------:R-:W-:Y:S02]  /*49e0*/  IMAD R8, R9, R6, R8 ;  /* 0x0000000609087224 */ /* 0x000fe400078e0208 */
.L_x_75:
[----:B------:R-:W-:Y:S05]  /*49f0*/  BRA.U UP1, `(.L_x_76) ;  /* 0x0000000101107547 */ /* 0x000fea000b800000 */
[----:B--2---:R-:W-:Y:S04]  /*4a00*/  MOV R0, UR6 ;  /* 0x0000000600007c02 */ /* 0x004fe80008000f00 */
[----:B------:R-:W-:Y:S04]  /*4a10*/  SHF.L.U32 R3, R0, 0x1f, RZ ;  /* 0x0000001f00037819 */ /* 0x000fe800000006ff */
[----:B------:R-:W2:Y:S02]  /*4a20*/  SYNCS.PHASECHK.TRANS64.TRYWAIT P0, [UR22+0x158], R3 ;  /* 0x00015803ff0075a7 */ /* 0x000ea40008001116 */
[----:B--2---:R-:W-:Y:S05]  /*4a30*/  @!P0 BRA `(.L_x_77) ;  /* 0x0000004800808947 */ /* 0x004fea0003800000 */
.L_x_76:
[----:B------:R-:W-:Y:S02]  /*4a40*/  R2UR UR34, R16 ;  /* 0x00000000102272ca */ /* 0x000fe400000e0000 */
[----:B------:R-:W-:Y:S02]  /*4a50*/  ISETP.NE.U32.AND P0, PT, RZ, UR4, PT ;  /* 0x00000004ff007c0c */ /* 0x000fe4000bf05070 */
[----:B------:R-:W-:Y:S02]  /*4a60*/  SHF.L.U32 R12, R36, 0x1f, RZ ;  /* 0x0000001f240c7819 */ /* 0x000fe400000006ff */
[----:B------:R-:W-:Y:S07]  /*4a70*/  ISETP.NE.AND.EX P0, PT, RZ, UR5, PT, P0 ;  /* 0x00000005ff007c0c */ /* 0x000fee000bf05300 */
[----:B------:R-:W-:Y:S01]  /*4a80*/  USHF.L.U32 UR34, UR34, 0x7, URZ ;  /* 0x0000000722227899 */ /* 0x000fe200080006ff */
[----:B------:R-:W-:Y:S11]  /*4a90*/  BRA.U !UP5, `(.L_x_78) ;  /* 0x000000010d347547 */ /* 0x000ff6000b800000 */
[----:B------:R-:W-:Y:S01]  /*4aa0*/  UPLOP3.LUT UP0, UPT, UPT, UPT, UP4, 0x80, 0x8 ;  /* 0x000000000008789c */ /* 0x000fe20003f0f040 */
[----:B--2---:R-:W-:Y:S02]  /*4ab0*/  HFMA2 R0, -RZ, RZ, 0, 5.9604644775390625e-08 ;  /* 0x00000001ff007431 */ /* 0x004fe400000001ff */
[----:B------:R-:W-:Y:S03]  /*4ac0*/  IMAD.MOV.U32 R63, RZ, RZ, 0x1 ;  /* 0x00000001ff3f7424 */ /* 0x000fe600078e00ff */
[----:B------:R-:W-:Y:S05]  /*4ad0*/  PLOP3.LUT P2, PT, PT, PT, UP0, 0x80, 0x8 ;  /* 0x000000000008781c */ /* 0x000fea0003f4f008 */
[----:B------:R-:W2:Y:S01]  /*4ae0*/  @UP0 LDCU.64 UR10, c[0x0][0x888] ;  /* 0x00011100ff0a07ac */ /* 0x000ea20008000a00 */
[----:B------:R-:W-:Y:S07]  /*4af0*/  @UP0 UIMAD UR8, UR57, UR4, URZ ;  /* 0x00000004390802a4 */ /* 0x000fee000f8e02ff */
[----:B------:R-:W-:Y:S01]  /*4b00*/  @!P2 PRMT R63, R0, 0x7610, R63 ;  /* 0x00007610003fa816 */ /* 0x000fe2000000003f */
[----:B--2---:R-:W-:Y:S03]  /*4b10*/  @UP0 UIMAD.WIDE UR10, UR8, 0x4, UR10 ;  /* 0x00000004080a08a5 */ /* 0x004fe6000f8e020a */
[----:B------:R-:W2:Y:S03]  /*4b20*/  @!UP0 LDCU UR8, c[0x0][0x880] ;  /* 0x00011000ff0887ac */ /* 0x000ea60008000800 */
[----:B------:R-:W-:Y:S01]  /*4b30*/  IMAD.U32 R10, RZ, RZ, UR10 ;  /* 0x0000000aff0a7e24 */ /* 0x000fe2000f8e00ff */
[----:B------:R-:W-:Y:S05]  /*4b40*/  MOV R11, UR11 ;  /* 0x0000000b000b7c02 */ /* 0x000fea0008000f00 */
[----:B------:R3:W5:Y:S02]  /*4b50*/  @P2 LDG.E R35, desc[UR48][R10.64] ;  /* 0x000000300a232981 */ /* 0x000764000c1e1900 */
[----:B--23--:R-:W-:Y:S07]  /*4b60*/  @!P2 IMAD.U32 R35, RZ, RZ, UR8 ;  /* 0x00000008ff23ae24 */ /* 0x00cfee000f8e00ff */
.L_x_78:
[----:B-----5:R-:W-:Y:S01]  /*4b70*/  @!P0 FSETP.EQ.AND P4, PT, R35, RZ, PT ;  /* 0x000000ff2300820b */ /* 0x020fe20003f82000 */
[----:B------:R-:W-:Y:S01]  /*4b80*/  @!UPT UIADD3 URZ, UPT, UPT, URZ, URZ, URZ ;  /* 0x000000fffffff290 */ /* 0x000fe2000fffe0ff */
[----:B------:R-:W-:Y:S11]  /*4b90*/  @!P0 BRA `(.L_x_79) ;  /* 0x0000000000148947 */ /* 0x000ff60003800000 */
[----:B------:R-:W-:Y:S02]  /*4ba0*/  LOP3.LUT P0, RZ, R63, 0xff, RZ, 0xc0, !PT ;  /* 0x000000ff3fff7812 */ /* 0x000fe4000780c0ff */
[----:B------:R-:W-:Y:S04]  /*4bb0*/  PLOP3.LUT P4, PT, PT, PT, UP0, 0x80, 0x8 ;  /* 0x000000000008781c */ /* 0x000fe80003f8f008 */
[----:B------:R-:W-:Y:S07]  /*4bc0*/  PLOP3.LUT P4, PT, P4, PT, PT, 0x8, 0x80 ;  /* 0x000000000080781c */ /* 0x000fee000278e170 */
[----:B------:R-:W-:Y:S11]  /*4bd0*/  @P0 FSETP.EQ.AND P4, PT, R35, RZ, PT ;  /* 0x000000ff2300020b */ /* 0x000ff60003f82000 */
[----:B------:R-:W-:Y:S02]  /*4be0*/  @!UPT UIADD3 URZ, UPT, UPT, URZ, URZ, URZ ;  /* 0x000000fffffff290 */ /* 0x000fe4000fffe0ff */
.L_x_79:
[----:B------:R-:W-:Y:S01]  /*4bf0*/  ISETP.NE.AND P0, PT, R24, 0x1, PT ;  /* 0x000000011800780c */ /* 0x000fe20003f05270 */
[----:B------:R-:W3:Y:S01]  /*4c00*/  SYNCS.PHASECHK.TRANS64.TRYWAIT P2, [UR22+0x130], R12 ;  /* 0x0001300cff0075a7 */ /* 0x000ee20008041116 */
[----:B------:R-:W-:Y:S04]  /*4c10*/  IMAD.SHL.U32 R10, R19, 0x40, RZ ;  /* 0x00000040130a7824 */ /* 0x000fe800078e00ff */
[C---:B------:R-:W-:Y:S01]  /*4c20*/  IMAD.HI.U32 R9, R10.reuse, R25, RZ ;  /* 0x000000190a097227 */ /* 0x040fe200078e00ff */
[C---:B------:R-:W-:Y:S04]  /*4c30*/  R2UR UR35, R10.reuse ;  /* 0x000000000a2372ca */ /* 0x040fe800000e0000 */
[----:B------:R-:W-:Y:S04]  /*4c40*/  SHF.R.U32.HI R9, RZ, R32, R9 ;  /* 0x00000020ff097219 */ /* 0x000fe80000011609 */
[----:B------:R-:W-:Y:S02]  /*4c50*/  SEL R9, R10, R9, !P0 ;  /* 0x000000090a097207 */ /* 0x000fe40004000000 */
[----:B------:R-:W-:Y:S02]  /*4c60*/  ELECT P0, URZ, PT ;  /* 0x0000000000ff782f */ /* 0x000fe40003800000 */
[C---:B------:R-:W-:Y:S01]  /*4c70*/  R2UR UR8, R9.reuse ;  /* 0x00000000090872ca */ /* 0x040fe200000e0000 */
[C---:B-12---:R-:W-:Y:S01]  /*4c80*/  IMAD.HI.U32 R0, R9.reuse, R22, RZ ;  /* 0x0000001609007227 */ /* 0x046fe200078e00ff */
[----:B------:R-:W-:Y:S02]  /*4c90*/  PLOP3.LUT P4, PT, P4, P0, PT, 0xf2, 0x2f ;  /* 0x00000000002f781c */ /* 0x000fe40002781e72 */
[----:B------:R-:W-:Y:S01]  /*4ca0*/  R2UR UR36, R9 ;  /* 0x00000000092472ca */ /* 0x000fe200000e0000 */
[----:B------:R-:W-:Y:S01]  /*4cb0*/  IMAD.MOV R3, RZ, RZ, -R9 ;  /* 0x000000ffff037224 */ /* 0x000fe200078e0a09 */
[----:B------:R-:W-:Y:S04]  /*4cc0*/  SHF.R.U32.HI R0, RZ, R23, R0 ;  /* 0x00000017ff007219 */ /* 0x000fe80000011600 */
[----:B------:R-:W-:Y:S02]  /*4cd0*/  R2UR UR37, R0 ;  /* 0x00000000002572ca */ /* 0x000fe400000e0000 */
[----:B------:R-:W-:Y:S03]  /*4ce0*/  R2UR UR9, R3 ;  /* 0x00000000030972ca */ /* 0x000fe600000e0000 */
[----:B----4-:R-:W-:Y:S08]  /*4cf0*/  @!P4 IADD3 R9, P0, PT, R38, 0x580, RZ ;  /* 0x000005802609c810 */ /* 0x010ff00007f1e0ff */
[----:B------:R-:W-:Y:S02]  /*4d00*/  USEL UR37, UR8, UR37, !UP3 ;  /* 0x0000002508257287 */ /* 0x000fe4000d800000 */
[----:B------:R-:W-:Y:S04]  /*4d10*/  UIMAD UR35, UR14, UR9, UR35 ;  /* 0x000000090e2372a4 */ /* 0x000fe8000f8e0223 */
[----:B------:R-:W-:Y:S05]  /*4d20*/  IMAD R0, RZ, RZ, -UR37 ;  /* 0x80000025ff007e24 */ /* 0x000fea000f8e02ff */
[----:B------:R-:W-:Y:S01]  /*4d30*/  R2UR UR8, R0 ;  /* 0x00000000000872ca */ /* 0x000fe200000e0000 */
[----:B------:R-:W-:Y:S11]  /*4d40*/  @!P4 IMAD.X R0, RZ, RZ, R39, P0 ;  /* 0x000000ffff00c224 */ /* 0x000ff600000e0627 */
[----:B------:R-:W-:Y:S01]  /*4d50*/  @!UPT UIADD3 URZ, UPT, UPT, URZ, URZ, URZ ;  /* 0x000000fffffff290 */ /* 0x000fe2000fffe0ff */
[----:B------:R-:W-:Y:S01]  /*4d60*/  UIMAD UR36, UR7, UR8, UR36 ;  /* 0x00000008072472a4 */ /* 0x000fe2000f8e0224 */
[----:B---3--:R-:W-:Y:S11]  /*4d70*/  @!P2 BRA `(.L_x_80) ;  /* 0x0000004400c8a947 */ /* 0x008ff60003800000 */
.L_x_190:
[----:B------:R-:W-:Y:S01]  /*4d80*/  @!P4 R2UR UR8, R9 ;  /* 0x000000000908c2ca */ /* 0x000fe200000e0000 */
[----:B------:R-:W-:Y:S01]  /*4d90*/  VOTEU.ALL UP2, P4 ;  /* 0x0000000000ff7886 */ /* 0x000fe20002040000 */
[----:B------:R-:W-:Y:S01]  /*4da0*/  @!P4 R2UR UR9, R0 ;  /* 0x000000000009c2ca */ /* 0x000fe200000e0000 */
[----:B------:R-:W-:Y:S01]  /*4db0*/  VOTEU.ALL UP1, P4 ;  /* 0x0000000000ff7886 */ /* 0x000fe20002020000 */
[----:B------:R-:W-:Y:S01]  /*4dc0*/  @!P4 IMAD.MOV.U32 R0, RZ, RZ, 0x1000 ;  /* 0x00001000ff00c424 */ /* 0x000fe200078e00ff */
[----:B------:R-:W-:Y:S01]  /*4dd0*/  @!P4 IADD3 R9, P0, PT, R38, 0x580, RZ ;  /* 0x000005802609c810 */ /* 0x000fe20007f1e0ff */
[----:B------:R-:W-:Y:S07]  /*4de0*/  @!UP2 UIADD3 UR32, UPT, UPT, UR22, 0x200, URZ ;  /* 0x000002001620a890 */ /* 0x000fee000fffe0ff */
[----:B------:R-:W-:Y:S02]  /*4df0*/  IMAD.U32 R10, RZ, RZ, UR8 ;  /* 0x00000008ff0a7e24 */ /* 0x000fe4000f8e00ff */
[----:B------:R-:W-:Y:S01]  /*4e00*/  IMAD.U32 R11, RZ, RZ, UR9 ;  /* 0x00000009ff0b7e24 */ /* 0x000fe2000f8e00ff */
[----:B------:R-:W-:Y:S02]  /*4e10*/  @!UP2 UPRMT UR9, URZ, 0x40, URZ ;  /* 0x00000040ff09a896 */ /* 0x000fe400080000ff */
[----:B------:R-:W-:Y:S02]  /*4e20*/  @!P4 R2UR UR10, R10 ;  /* 0x000000000a0ac2ca */ /* 0x000fe400000e0000 */
[----:B------:R-:W-:Y:S01]  /*4e30*/  @!P4 R2UR UR11, R11 ;  /* 0x000000000b0bc2ca */ /* 0x000fe200000e0000 */
[----:B------:R-:W-:Y:S11]  /*4e40*/  @!UP2 UPRMT UR8, UR9, 0x5410, URZ ;  /* 0x000054100908a896 */ /* 0x000ff600080000ff */
[----:B------:R-:W-:Y:S01]  /*4e50*/  @!UPT UIADD3 URZ, UPT, UPT, URZ, URZ, URZ ;  /* 0x000000fffffff290 */ /* 0x000fe2000fffe0ff */
[----:B------:R2:W-:Y:S01]  /*4e60*/  @!UP1 UTMALDG.4D.IM2COL [UR32], [UR10], UR8 ;  /* 0x000000200a0093b4 */ /* 0x0005e20008058008 */
[----:B------:R3:W-:Y:S01]  /*4e70*/  @!P4 SYNCS.ARRIVE.TRANS64.RED.A0TR RZ, [UR22+0x110], R0 ;  /* 0x00011000ffffc9a7 */ /* 0x0007e20008300416 */
[----:B------:R-:W-:Y:S01]  /*4e80*/  SYNCS.ARRIVE.TRANS64.RED.A1T0 RZ, [UR31], RZ ;  /* 0x000000ffffff79a7 */ /* 0x000fe2000810041f */
[----:B---3--:R-:W-:Y:S01]  /*4e90*/  @!P4 IMAD.X R0, RZ, RZ, R39, P0 ;  /* 0x000000ffff00c224 */ /* 0x008fe200000e0627 */
[----:B------:R-:W3:Y:S02]  /*4ea0*/  SYNCS.PHASECHK.TRANS64.TRYWAIT P2, [UR22+0x138], R12 ;  /* 0x0001380cff0075a7 */ /* 0x000ee40008041116 */
[----:B--23--:R-:W-:Y:S05]  /*4eb0*/  @!P2 BRA `(.L_x_81) ;  /* 0x000000440090a947 */ /* 0x00cfea0003800000 */
.L_x_192:
[----:B------:R-:W-:Y:S01]  /*4ec0*/  @!P4 R2UR UR8, R0 ;  /* 0x000000000008c2ca */ /* 0x000fe200000e0000 */
[----:B------:R-:W-:Y:S01]  /*4ed0*/  VOTEU.ALL UP2, P4 ;  /* 0x0000000000ff7886 */ /* 0x000fe20002040000 */
[----:B------:R-:W-:Y:S01]  /*4ee0*/  @!P4 R2UR UR9, R9 ;  /* 0x000000000909c2ca */ /* 0x000fe200000e0000 */
[----:B------:R-:W-:Y:S01]  /*4ef0*/  VOTEU.ALL UP1, P4 ;  /* 0x0000000000ff7886 */ /* 0x000fe20002020000 */
[----:B------:R-:W-:Y:S01]  /*4f00*/  @!P4 IMAD.MOV.U32 R0, RZ, RZ, 0x1000 ;  /* 0x00001000ff00c424 */ /* 0x000fe200078e00ff */
[----:B------:R-:W-:Y:S01]  /*4f10*/  UMOV UR27, UR35 ;  /* 0x00000023001b7c82 */ /* 0x000fe20008000000 */
[----:B------:R-:W-:Y:S01]  /*4f20*/  @!UP2 UIADD3 UR26, UPT, UPT, UR34, 0x20, URZ ;  /* 0x00000020221aa890 */ /* 0x000fe2000fffe0ff */
[----:B------:R-:W-:Y:S01]  /*4f30*/  @!P4 IADD3 R19, P0, PT, R38, 0x580, RZ ;  /* 0x000005802613c810 */ /* 0x000fe20007f1e0ff */
[----:B------:R-:W-:Y:S01]  /*4f40*/  @!UP2 UIADD3 UR24, UPT, UPT, UR22, 0x1200, URZ ;  /* 0x000012001618a890 */ /* 0x000fe2000fffe0ff */
[----:B------:R-:W-:Y:S01]  /*4f50*/  UMOV UR28, UR36 ;  /* 0x00000024001c7c82 */ /* 0x000fe20008000000 */
[----:B------:R-:W-:Y:S02]  /*4f60*/  UMOV UR29, UR37 ;  /* 0x00000025001d7c82 */ /* 0x000fe40008000000 */
[----:B------:R-:W-:Y:S02]  /*4f70*/  @!P4 IMAD.X R16, RZ, RZ, R39, P0 ;  /* 0x000000ffff10c224 */ /* 0x000fe400000e0627 */
        /* <DEDUP_REMOVED lines=10> */
[----:B------:R-:W3:Y:S02]  /*5020*/  SYNCS.PHASECHK.TRANS64.TRYWAIT P2, [UR22+0x140], R12 ;  /* 0x0001400cff0075a7 */ /* 0x000ee40008041116 */
[----:B--23--:R-:W-:Y:S05]  /*5030*/  @!P2 BRA `(.L_x_82) ;  /* 0x000000440048a947 */ /* 0x00cfea0003800000 */
.L_x_194:
[----:B------:R-:W2:Y:S01]  /*5040*/  LDC.64 R14, c[0x0][0xb10] ;  /* 0x0002c400ff0e7b82 */ /* 0x000ea20000000a00 */
[----:B------:R-:W-:Y:S01]  /*5050*/  @!P4 R2UR UR8, R16 ;  /* 0x000000001008c2ca */ /* 0x000fe200000e0000 */
[----:B------:R-:W-:Y:S01]  /*5060*/  VOTEU.ALL UP2, P4 ;  /* 0x0000000000ff7886 */ /* 0x000fe20002040000 */
[----:B------:R-:W-:Y:S01]  /*5070*/  @!P4 R2UR UR9, R19 ;  /* 0x000000001309c2ca */ /* 0x000fe200000e0000 */
[----:B------:R-:W-:Y:S01]  /*5080*/  VOTEU.ALL UP1, P4 ;  /* 0x0000000000ff7886 */ /* 0x000fe20002020000 */
[----:B------:R-:W-:Y:S03]  /*5090*/  @!P4 IMAD.MOV.U32 R16, RZ, RZ, 0x1000 ;  /* 0x00001000ff10c424 */ /* 0x000fe600078e00ff */
[----:B------:R-:W3:Y:S01]  /*50a0*/  LDC.64 R10, c[0x0][0xb18] ;  /* 0x0002c600ff0a7b82 */ /* 0x000ee20000000a00 */
[----:B------:R-:W-:Y:S01]  /*50b0*/  @!UP2 UIADD3 UR18, UPT, UPT, UR34, 0x40, URZ ;  /* 0x000000402212a890 */ /* 0x000fe2000fffe0ff */
[----:B------:R-:W-:Y:S01]  /*50c0*/  @P3 SHF.R.U32.HI R28, RZ, 0x10, R29 ;  /* 0x00000010ff1c3819 */ /* 0x000fe2000001161d */
[----:B------:R-:W-:Y:S01]  /*50d0*/  @!UP2 UIADD3 UR16, UPT, UPT, UR22, 0x2200, URZ ;  /* 0x000022001610a890 */ /* 0x000fe2000fffe0ff */
[----:B------:R-:W-:Y:S04]  /*50e0*/  UMOV UR19, UR35 ;  /* 0x0000002300137c82 */ /* 0x000fe80008000000 */
[----:B------:R-:W4:Y:S01]  /*50f0*/  @!P1 LDC R0, c[0x0][0xb20] ;  /* 0x0002c800ff009b82 */ /* 0x000f220000000800 */
[----:B------:R-:W-:Y:S01]  /*5100*/  UMOV UR20, UR36 ;  /* 0x0000002400147c82 */ /* 0x000fe20008000000 */
[----:B------:R-:W-:Y:S01]  /*5110*/  IMAD.U32 R41, RZ, RZ, UR8 ;  /* 0x00000008ff297e24 */ /* 0x000fe2000f8e00ff */
[----:B------:R-:W-:Y:S05]  /*5120*/  UMOV UR21, UR37 ;  /* 0x0000002500157c82 */ /* 0x000fea0008000000 */
[----:B-1----:R-:W1:Y:S01]  /*5130*/  @!P1 LDC R3, c[0x0][0xb0c] ;  /* 0x0002c300ff039b82 */ /* 0x002e620000000800 */
[----:B------:R-:W-:Y:S01]  /*5140*/  IMAD.U32 R40, RZ, RZ, UR9 ;  /* 0x00000009ff287e24 */ /* 0x000fe2000f8e00ff */
[----:B------:R-:W-:Y:S01]  /*5150*/  @!UP2 UPRMT UR9, URZ, 0x40, URZ ;  /* 0x00000040ff09a896 */ /* 0x000fe200080000ff */
[----:B------:R-:W-:Y:S02]  /*5160*/  @!P4 R2UR UR11, R41 ;  /* 0x00000000290bc2ca */ /* 0x000fe400000e0000 */
[----:B------:R-:W-:Y:S01]  /*5170*/  @P3 R2UR UR57, R28 ;  /* 0x000000001c3932ca */ /* 0x000fe200000e0000 */
[----:B------:R-:W-:Y:S01]  /*5180*/  @!UP2 UPRMT UR8, UR9, 0x5410, URZ ;  /* 0x000054100908a896 */ /* 0x000fe200080000ff */
[----:B------:R-:W-:Y:S11]  /*5190*/  @!P4 R2UR UR10, R40 ;  /* 0x00000000280ac2ca */ /* 0x000ff600000e0000 */
[----:B------:R-:W-:Y:S02]  /*51a0*/  @!UPT UIADD3 URZ, UPT, UPT, URZ, URZ, URZ ;  /* 0x000000fffffff290 */ /* 0x000fe4000fffe0ff */
[----:B------:R1:W-:Y:S01]  /*51b0*/  @!UP1 UTMALDG.4D.IM2COL [UR16], [UR10], UR8 ;  /* 0x000000100a0093b4 */ /* 0x0003e20008058008 */
[----:B------:R1:W-:Y:S02]  /*51c0*/  @!P4 SYNCS.ARRIVE.TRANS64.RED.A0TR RZ, [UR22+0x120], R16 ;  /* 0x00012010ffffc9a7 */ /* 0x0003e40008300416 */
[----:B-1----:R-:W-:Y:S01]  /*51d0*/  @!P1 ISETP.NE.AND P2, PT, R3, 0x1, PT ;  /* 0x000000010300980c */ /* 0x002fe20003f45270 */
[C---:B--2---:R-:W-:Y:S01]  /*51e0*/  @!P1 IMAD.HI.U32 R14, R13.reuse, R14, RZ ;  /* 0x0000000e0d0e9227 */ /* 0x044fe200078e00ff */
[----:B---3--:R-:W-:Y:S03]  /*51f0*/  @!P1 ISETP.NE.AND P0, PT, R10, 0x1, PT ;  /* 0x000000010a00980c */ /* 0x008fe60003f05270 */
[C---:B------:R-:W-:Y:S01]  /*5200*/  @!P1 IMAD.HI.U32 R11, R8.reuse, R11, RZ ;  /* 0x0000000b080b9227 */ /* 0x040fe200078e00ff */
[----:B------:R-:W-:Y:S04]  /*5210*/  @!P1 SHF.R.U32.HI R14, RZ, R15, R14 ;  /* 0x0000000fff0e9219 */ /* 0x000fe8000001160e */
[----:B----4-:R-:W-:Y:S02]  /*5220*/  @!P1 SHF.R.U32.HI R9, RZ, R0, R11 ;  /* 0x00000000ff099219 */ /* 0x010fe4000001160b */
[----:B------:R-:W-:Y:S01]  /*5230*/  @!P1 SEL R14, R13, R14, !P2 ;  /* 0x0000000e0d0e9207 */ /* 0x000fe20005000000 */
[----:B------:R-:W-:Y:S01]  /*5240*/  SYNCS.ARRIVE.TRANS64.RED.A1T0 RZ, [UR45], RZ ;  /* 0x000000ffffff79a7 */ /* 0x000fe2000810042d */
[----:B------:R-:W-:Y:S05]  /*5250*/  @!P1 SEL R9, R8, R9, !P0 ;  /* 0x0000000908099207 */ /* 0x000fea0004000000 */
[----:B------:R-:W-:Y:S01]  /*5260*/  @!P1 IMAD.IADD R0, R9, 0x1, -R14 ;  /* 0x0000000109009824 */ /* 0x000fe200078e0a0e */
[----:B------:R-:W1:Y:S01]  /*5270*/  SYNCS.PHASECHK.TRANS64.TRYWAIT P5, [UR22+0x148], R12 ;  /* 0x0001480cff0075a7 */ /* 0x000e6200080a1116 */
[----:B------:R-:W-:Y:S02]  /*5280*/  @!P1 IMAD.IADD R9, R14, 0x1, -R9 ;  /* 0x000000010e099824 */ /* 0x000fe400078e0a09 */
[----:B------:R-:W-:Y:S02]  /*5290*/  @!P1 IMAD R13, R0, R3, R13 ;  /* 0x00000003000d9224 */ /* 0x000fe400078e020d */
[----:B------:R-:W-:Y:S01]  /*52a0*/  @!P1 IMAD R8, R9, R10, R8 ;  /* 0x0000000a09089224 */ /* 0x000fe200078e0208 */
[----:B-1----:R-:W-:Y:S06]  /*52b0*/  @!P5 BRA `(.L_x_83) ;  /* 0x0000004000c0d947 */ /* 0x002fec0003800000 */
.L_x_196:
[----:B-1----:R-:W-:Y:S01]  /*52c0*/  @!P4 IADD3 R3, P0, PT, R38, 0x580, RZ ;  /* 0x000005802603c810 */ /* 0x002fe20007f1e0ff */
[----:B------:R-:W-:Y:S01]  /*52d0*/  VOTEU.ALL UP2, P4 ;  /* 0x0000000000ff7886 */ /* 0x000fe20002040000 */
[----:B------:R-:W-:Y:S01]  /*52e0*/  VOTEU.ALL UP1, P4 ;  /* 0x0000000000ff7886 */ /* 0x000fe20002020000 */
[----:B------:R-:W-:Y:S01]  /*52f0*/  UMOV UR11, UR35 ;  /* 0x00000023000b7c82 */ /* 0x000fe20008000000 */
[----:B------:R-:W-:Y:S01]  /*5300*/  @!P4 R2UR UR9, R3 ;  /* 0x000000000309c2ca */ /* 0x000fe200000e0000 */
[----:B------:R-:W-:Y:S01]  /*5310*/  @!P4 IMAD.X R0, RZ, RZ, R39, P0 ;  /* 0x000000ffff00c224 */ /* 0x000fe200000e0627 */
[----:B------:R-:W-:Y:S01]  /*5320*/  @!UP2 UPRMT UR16, URZ, 0x40, URZ ;  /* 0x00000040ff10a896 */ /* 0x000fe200080000ff */
[----:B------:R-:W-:Y:S01]  /*5330*/  LOP3.LUT R36, R36, 0x1, RZ, 0x3c, !PT ;  /* 0x0000000124247812 */ /* 0x000fe200078e3cff */
[----:B------:R-:W-:Y:S01]  /*5340*/  @!UP2 UIADD3 UR10, UPT, UPT, UR34, 0x60, URZ ;  /* 0x00000060220aa890 */ /* 0x000fe2000fffe0ff */
[----:B------:R-:W-:Y:S01]  /*5350*/  LOP3.LUT R34, R34, 0x1, RZ, 0x3c, !PT ;  /* 0x0000000122227812 */ /* 0x000fe200078e3cff */
[----:B------:R-:W-:Y:S01]  /*5360*/  @!UP2 UPRMT UR20, UR16, 0x5410, URZ ;  /* 0x000054101014a896 */ /* 0x000fe200080000ff */
[----:B------:R-:W-:Y:S01]  /*5370*/  @!P4 R2UR UR8, R0 ;  /* 0x000000000008c2ca */ /* 0x000fe200000e0000 */
[----:B------:R-:W-:Y:S01]  /*5380*/  UMOV UR12, UR36 ;  /* 0x00000024000c7c82 */ /* 0x000fe20008000000 */
[----:B------:R-:W-:Y:S01]  /*5390*/  UMOV UR13, UR37 ;  /* 0x00000025000d7c82 */ /* 0x000fe20008000000 */
[----:B------:R-:W-:Y:S02]  /*53a0*/  IMAD.IADD R16, R8, 0x1, R62 ;  /* 0x0000000108107824 */ /* 0x000fe400078e023e */
[----:B------:R-:W-:Y:S02]  /*53b0*/  IMAD.IADD R19, R13, 0x1, R64 ;  /* 0x000000010d137824 */ /* 0x000fe400078e0240 */
[----:B------:R-:W-:Y:S01]  /*53c0*/  IMAD.U32 R10, RZ, RZ, UR9 ;  /* 0x00000009ff0a7e24 */ /* 0x000fe2000f8e00ff */
[----:B------:R-:W-:Y:S04]  /*53d0*/  @!UP2 UIADD3 UR9, UPT, UPT, UR22, 0x128, URZ ;  /* 0x000001281609a890 */ /* 0x000fe8000fffe0ff */
[----:B------:R-:W-:Y:S01]  /*53e0*/  @!P4 R2UR UR18, R10 ;  /* 0x000000000a12c2ca */ /* 0x000fe200000e0000 */
[----:B------:R-:W-:Y:S01]  /*53f0*/  IMAD.U32 R11, RZ, RZ, UR8 ;  /* 0x00000008ff0b7e24 */ /* 0x000fe2000f8e00ff */
[----:B------:R-:W-:Y:S04]  /*5400*/  @!UP2 UIADD3 UR8, UPT, UPT, UR22, 0x3200, URZ ;  /* 0x000032001608a890 */ /* 0x000fe8000fffe0ff */
[----:B------:R-:W-:Y:S11]  /*5410*/  @!P4 R2UR UR19, R11 ;  /* 0x000000000b13c2ca */ /* 0x000ff600000e0000 */
[----:B------:R-:W-:Y:S02]  /*5420*/  @!UPT UIADD3 URZ, UPT, UPT, URZ, URZ, URZ ;  /* 0x000000fffffff290 */ /* 0x000fe4000fffe0ff */
[----:B------:R2:W-:Y:S01]  /*5430*/  @!UP1 UTMALDG.4D.IM2COL [UR8], [UR18], UR20 ;  /* 0x00000008120093b4 */ /* 0x0005e20008058014 */
[----:B------:R2:W-:Y:S01]  /*5440*/  @!P4 SYNCS.ARRIVE.TRANS64.RED.A0TR RZ, [UR22+0x128], R33 ;  /* 0x00012821ffffc9a7 */ /* 0x0005e20008300416 */
[----:B------:R-:W-:Y:S01]  /*5450*/  UPLOP3.LUT UP1, UPT, UPT, UPT, UPT, 0x80, 0x8 ;  /* 0x000000000008789c */ /* 0x000fe20003f2f070 */
[----:B------:R-:W-:Y:S01]  /*5460*/  SYNCS.ARRIVE.TRANS64.RED.A1T0 RZ, [UR23], RZ ;  /* 0x000000ffffff79a7 */ /* 0x000fe20008100417 */
[----:B------:R-:W-:Y:S09]  /*5470*/  @P3 BRA `(.L_x_84) ;  /* 0xfffffff000743947 */ /* 0x000ff2000383ffff */
[----:B------:R-:W-:-:S04]  /*5480*/  SHF.L.U32 R3, R36, 0x1f, RZ ;  /* 0x0000001f24037819 */ /* 0x000fc800000006ff */
[----:B------:R-:W1:Y:S02]  /*5490*/  SYNCS.PHASECHK.TRANS64.TRYWAIT P0, [UR22+0x130], R3 ;  /* 0x00013003ff0075a7 */ /* 0x000e640008001116 */
[----:B-1----:R-:W-:Y:S05]  /*54a0*/  @!P0 BRA `(.L_x_85) ;  /* 0x00000040005c8947 */ /* 0x002fea0003800000 */
.L_x_198:
[----:B------:R-:W3:Y:S02]  /*54b0*/  SYNCS.PHASECHK.TRANS64.TRYWAIT P0, [UR22+0x138], R3 ;  /* 0x00013803ff0075a7 */ /* 0x000ee40008001116 */
[----:B---3--:R-:W-:Y:S05]  /*54c0*/  @!P0 BRA `(.L_x_86) ;  /* 0x00000040006c8947 */ /* 0x008fea0003800000 */
.L_x_200:
[----:B------:R-:W3:Y:S02]  /*54d0*/  SYNCS.PHASECHK.TRANS64.TRYWAIT P0, [UR22+0x140], R3 ;  /* 0x00014003ff0075a7 */ /* 0x000ee40008001116 */
[----:B---3--:R-:W-:Y:S05]  /*54e0*/  @!P0 BRA `(.L_x_87) ;  /* 0x00000040007c8947 */ /* 0x008fea0003800000 */
.L_x_202:
[----:B-1----:R-:W-:-:S07]  /*54f0*/  MOV R0, UR22 ;  /* 0x0000001600007c02 */ /* 0x002fce0008000f00 */
.L_x_88:
[----:B-1----:R-:W-:-:S04]  /*5500*/  SHF.L.U32 R3, R36, 0x1f, RZ ;  /* 0x0000001f24037819 */ /* 0x002fc800000006ff */
[----:B------:R1:W3:Y:S03]  /*5510*/  SYNCS.PHASECHK.TRANS64.TRYWAIT P0, [R0+URZ+0x148], R3 ;  /* 0x00014803000075a7 */ /* 0x0002e600080011ff */
[----:B---3--:R-:W-:Y:S05]  /*5520*/  @!P0 NANOSLEEP.SYNCS 0x989680 ;  /* 0x009896800000895d */ /* 0x008fea0003900000 */
[----:B------:R-:W3:Y:S02]  /*5530*/  @!P0 SYNCS.PHASECHK.TRANS64 P0, [R0+URZ+0x148], R3 ;  /* 0x00014803000085a7 */ /* 0x000ee400080010ff */
[----:B--23--:R-:W-:Y:S05]  /*5540*/  @P0 EXIT ;  /* 0x000000000000094d */ /* 0x00cfea0003800000 */
[----:B------:R-:W-:Y:S05]  /*5550*/  BRA `(.L_x_88) ;  /* 0xfffffffc00e87947 */ /* 0x000fea000383ffff */
.L_x_73:
[----:B------:R-:W-:-:S06]  /*5560*/  UISETP.GE.AND UP1, UPT, UR8, 0x4, UPT ;  /* 0x000000040800788c */ /* 0x000fcc000bf26270 */
[----:B------:R-:W-:-:S13]  /*5570*/  PLOP3.LUT P0, PT, PT, PT, UP1, 0x80, 0x8 ;  /* 0x000000000008781c */ /* 0x000fda0003f0f018 */
[----:B------:R-:W-:Y:S05]  /*5580*/  @!P0 EXIT ;  /* 0x000000000000894d */ /* 0x000fea0003800000 */
[----:B------:R-:W-:Y:S01]  /*5590*/  BAR.SYNC.DEFER_BLOCKING 0x6, 0xa0 ;  /* 0x0182800000007b1d */ /* 0x000fe20000010000 */
[C---:B------:R-:W-:Y:S01]  /*55a0*/  IMAD.SHL.U32 R4, R72.reuse, 0x20, RZ ;  /* 0x0000002048047824 */ /* 0x040fe200078e00ff */
[----:B------:R-:W-:Y:S01]  /*55b0*/  SHF.R.U32.HI R5, RZ, 0x1, R72 ;  /* 0x00000001ff057819 */ /* 0x000fe20000011648 */
[C---:B------:R-:W-:Y:S01]  /*55c0*/  IMAD.SHL.U32 R71, R72.reuse, 0x10, RZ ;  /* 0x0000001048477824 */ /* 0x040fe200078e00ff */
[C---:B------:R-:W-:Y:S01]  /*55d0*/  LOP3.LUT P0, RZ, R72.reuse, 0x4, RZ, 0xc0, !PT ;  /* 0x0000000448ff7812 */ /* 0x040fe2000780c0ff */
[----:B------:R-:W-:Y:S01]  /*55e0*/  IMAD.U32 R32, R72, 0x10000, RZ ;  /* 0x0001000048207824 */ /* 0x000fe200078e00ff */
[----:B------:R-:W-:Y:S02]  /*55f0*/  UMOV UR50, 0x400 ;  /* 0x0000040000327882 */ /* 0x000fe40000000000 */
[----:B------:R-:W1:Y:S01]  /*5600*/  LDC R67, c[0x0][0x370] ;  /* 0x0000dc00ff437b82 */ /* 0x000e620000000800 */
[----:B------:R-:W-:Y:S01]  /*5610*/  ULEA UR50, UR45, UR50, 0x18 ;  /* 0x000000322d327291 */ /* 0x000fe2000f8ec0ff */
[----:B------:R-:W-:Y:S01]  /*5620*/  LOP3.LUT R0, R4, 0xc0, RZ, 0xc0, !PT ;  /* 0x000000c004007812 */ /* 0x000fe200078ec0ff */
[----:B------:R-:W-:Y:S01]  /*5630*/  IMAD.MOV.U32 R75, RZ, RZ, 0x20 ;  /* 0x00000020ff4b7424 */ /* 0x000fe200078e00ff */
[----:B------:R-:W-:Y:S01]  /*5640*/  LOP3.LUT R71, R71, 0x600, RZ, 0xc0, !PT ;  /* 0x0000060047477812 */ /* 0x000fe200078ec0ff */
[----:B------:R-:W-:Y:S01]  /*5650*/  UIADD3 UR4, UPT, UPT, UR50, 0x200, URZ ;  /* 0x0000020032047890 */ /* 0x000fe2000fffe0ff */
[----:B------:R-:W-:Y:S01]  /*5660*/  LOP3.LUT R5, R0, 0x8, R5, 0xf8, !PT ;  /* 0x0000000800057812 */ /* 0x000fe200078ef805 */
[C---:B------:R-:W-:Y:S01]  /*5670*/  IMAD.SHL.U32 R0, R72.reuse, 0x4, RZ ;  /* 0x0000000448007824 */ /* 0x040fe200078e00ff */
[----:B------:R-:W2:Y:S01]  /*5680*/  LDC R28, c[0x0][0xb0c] ;  /* 0x0002c300ff1c7b82 */ /* 0x000ea20000000800 */
[----:B------:R-:W-:Y:S01]  /*5690*/  LOP3.LUT R71, R71, 0x20, R4, 0xf8, !PT ;  /* 0x0000002047477812 */ /* 0x000fe200078ef804 */
[----:B------:R-:W-:Y:S01]  /*56a0*/  IMAD.MOV.U32 R70, RZ, RZ, 0x1 ;  /* 0x00000001ff467424 */ /* 0x000fe200078e00ff */
[----:B------:R-:W-:Y:S01]  /*56b0*/  LOP3.LUT R72, R72, 0x60, RZ, 0xc0, !PT ;  /* 0x0000006048487812 */ /* 0x000fe200078ec0ff */
[----:B------:R-:W-:Y:S01]  /*56c0*/  IMAD.MOV.U32 R30, RZ, RZ, RZ ;  /* 0x000000ffff1e7224 */ /* 0x000fe200078e00ff */
[----:B------:R-:W-:-:S02]  /*56d0*/  LOP3.LUT R0, R5, 0x18, R0, 0x78, !PT ;  /* 0x0000001805007812 */ /* 0x000fc400078e7800 */
[----:B------:R-:W-:Y:S02]  /*56e0*/  CS2R R68, SRZ ;  /* 0x0000000000447805 */ /* 0x000fe4000001ff00 */
[----:B------:R-:W-:Y:S01]  /*56f0*/  LOP3.LUT R71, R71, 0x100, R4, 0xf8, !PT ;  /* 0x0000010047477812 */ /* 0x000fe200078ef804 */
[----:B------:R-:W4:Y:S01]  /*5700*/  LDC R65, c[0x0][0xb20] ;  /* 0x0002c800ff417b82 */ /* 0x000f220000000800 */
[----:B------:R-:W3:Y:S01]  /*5710*/  LDS R2, [UR50+0x1b0] ;  /* 0x0001b032ff027984 */ /* 0x000ee20008000800 */
[----:B------:R-:W-:Y:S01]  /*5720*/  LOP3.LUT R32, R32, 0x600000, RZ, 0xc0, !PT ;  /* 0x0060000020207812 */ /* 0x000fe200078ec0ff */
[----:B------:R-:W-:Y:S01]  /*5730*/  IMAD.U32 R74, RZ, RZ, UR4 ;  /* 0x00000004ff4a7e24 */ /* 0x000fe2000f8e00ff */
[----:B------:R-:W-:Y:S01]  /*5740*/  LOP3.LUT R71, R71, R0, RZ, 0xfc, !PT ;  /* 0x0000000047477212 */ /* 0x000fe200078efcff */
[----:B------:R-:W1:Y:S01]  /*5750*/  LDCU.64 UR54, c[0x0][0x348] ;  /* 0x00006900ff3677ac */ /* 0x000e620008000a00 */
[----:B------:R-:W-:Y:S02]  /*5760*/  SEL R75, R75, 0xffffffe0, !P0 ;  /* 0xffffffe04b4b7807 */ /* 0x000fe40004000000 */
[----:B------:R-:W1:Y:S01]  /*5770*/  LDC R27, c[0x0][0xb30] ;  /* 0x0002cc00ff1b7b82 */ /* 0x000e620000000800 */
[----:B------:R-:W1:Y:S01]  /*5780*/  LDCU.64 UR36, c[0x0][0x888] ;  /* 0x00011100ff2477ac */ /* 0x000e620008000a00 */
[----:B------:R-:W1:Y:S06]  /*5790*/  LDCU.64 UR38, c[0x0][0x890] ;  /* 0x00011200ff2677ac */ /* 0x000e6c0008000a00 */
[----:B------:R-:W1:Y:S01]  /*57a0*/  LDC.64 R56, c[0x0][0xb10] ;  /* 0x0002c400ff387b82 */ /* 0x000e620000000a00 */
[----:B------:R-:W1:Y:S01]  /*57b0*/  LDCU.64 UR46, c[0x0][0xa90] ;  /* 0x00015200ff2e77ac */ /* 0x000e620008000a00 */
[----:B------:R-:W-:Y:S01]  /*57c0*/  UMOV UR52, URZ ;  /* 0x000000ff00347c82 */ /* 0x000fe20008000000 */
[----:B------:R-:W-:-:S05]  /*57d0*/  UMOV UR56, URZ ;  /* 0x000000ff00387c82 */ /* 0x000fca0008000000 */
[----:B------:R-:W1:Y:S08]  /*57e0*/  LDC.64 R24, c[0x0][0xb18] ;  /* 0x0002c600ff187b82 */ /* 0x000e700000000a00 */
[----:B------:R-:W1:Y:S08]  /*57f0*/  LDC.64 R22, c[0x0][0xb28] ;  /* 0x0002ca00ff167b82 */ /* 0x000e700000000a00 */
[----:B------:R-:W1:Y:S01]  /*5800*/  LDC.64 R54, c[0x0][0x8b0] ;  /* 0x00022c00ff367b82 */ /* 0x000e620000000a00 */
[C---:B---3--:R-:W-:Y:S01]  /*5810*/  VIADD R3, R2.reuse, 0x80 ;  /* 0x0000008002037836 */ /* 0x048fe20000000000 */
[----:B------:R-:W-:-:S04]  /*5820*/  LOP3.LUT R2, R2, 0xffff, RZ, 0xc0, !PT ;  /* 0x0000ffff02027812 */ /* 0x000fc800078ec0ff */
[----:B------:R-:W-:Y:S02]  /*5830*/  LOP3.LUT R3, R3, 0xffff, RZ, 0xc0, !PT ;  /* 0x0000ffff03037812 */ /* 0x000fe400078ec0ff */
[----:B------:R-:W3:Y:S03]  /*5840*/  LDC.64 R52, c[0x0][0x8a8] ;  /* 0x00022a00ff347b82 */ /* 0x000ee60000000a00 */
[----:B------:R1:W-:Y:S05]  /*5850*/  STL.64 [R1], R2 ;  /* 0x0000000201007387 */ /* 0x0003ea0000100a00 */
[----:B------:R-:W1:Y:S08]  /*5860*/  LDC.64 R60, c[0x0][0xa80] ;  /* 0x0002a000ff3c7b82 */ /* 0x000e700000000a00 */
[----:B------:R-:W1:Y:S08]  /*5870*/  LDC.64 R58, c[0x0][0xa88] ;  /* 0x0002a200ff3a7b82 */ /* 0x000e700000000a00 */
[----:B--2-4-:R-:W1:Y:S02]  /*5880*/  LDC R66, c[0x0][0x374] ;  /* 0x0000dd00ff427b82 */ /* 0x014e640000000800 */
.L_x_132:
[----:B-12---:R-:W-:Y:S04]  /*5890*/  SHF.L.U32 R3, R68, 0x1f, RZ ;  /* 0x0000001f44037819 */ /* 0x006fe800000006ff */
[----:B------:R-:W1:Y:S02]  /*58a0*/  SYNCS.PHASECHK.TRANS64.TRYWAIT P0, [UR50+0x160], R3 ;  /* 0x00016003ff0075a7 */ /* 0x000e640008001132 */
[----:B-1-3--:R-:W-:Y:S05]  /*58b0*/  @!P0 BRA `(.L_x_89) ;  /* 0x0000003c00a08947 */ /* 0x00afea0003800000 */
.L_x_204:
[----:B------:R-:W2:Y:S01]  /*58c0*/  LDC.64 R12, c[0x0][0xb10] ;  /* 0x0002c400ff0c7b82 */ /* 0x000ea20000000a00 */
[----:B------:R-:W4:Y:S01]  /*58d0*/  LDS.128 R36, [UR50+0x1a0] ;  /* 0x0001a032ff247984 */ /* 0x000f220008000c00 */
[----:B------:R-:W-:Y:S01]  /*58e0*/  UIADD3 UR4, UPT, UPT, UR50, 0x168, URZ ;  /* 0x0000016832047890 */ /* 0x000fe2000fffe0ff */
[----:B-1----:R-:W-:Y:S01]  /*58f0*/  IMAD R0, R30, 0x4, R1 ;  /* 0x000000041e007824 */ /* 0x002fe200078e0201 */
[----:B------:R-:W-:Y:S04]  /*5900*/  ISETP.NE.AND P1, PT, R27, 0x1, PT ;  /* 0x000000011b00780c */ /* 0x000fe80003f25270 */
[----:B------:R-:W1:Y:S01]  /*5910*/  LDC.64 R10, c[0x0][0xb18] ;  /* 0x0002c600ff0a7b82 */ /* 0x000e620000000a00 */
[----:B------:R-:W-:Y:S01]  /*5920*/  UPRMT UR4, URZ, 0x654, UR4 ;  /* 0x00000654ff047896 */ /* 0x000fe20008000004 */
[----:B------:R-:W-:Y:S01]  /*5930*/  ISETP.GE.AND P0, PT, R26, 0x1, PT ;  /* 0x000000011a00780c */ /* 0x000fe20003f06270 */
[----:B------:R-:W-:Y:S01]  /*5940*/  @!PT LDS RZ, [RZ] ;  /* 0x00000000fffff984 */ /* 0x000fe20000000800 */
[----:B------:R-:W-:Y:S01]  /*5950*/  @!PT LDS RZ, [RZ] ;  /* 0x00000000fffff984 */ /* 0x000fe20000000800 */
[----:B------:R-:W-:Y:S01]  /*5960*/  @!PT LDS RZ, [RZ] ;  /* 0x00000000fffff984 */ /* 0x000fe20000000800 */
[----:B------:R-:W-:Y:S01]  /*5970*/  @!PT LDS RZ, [RZ] ;  /* 0x00000000fffff984 */ /* 0x000fe20000000800 */
[----:B------:R3:W-:Y:S06]  /*5980*/  MEMBAR.ALL.CTA ;  /* 0x0000000000007992 */ /* 0x0007ec0000008000 */
[----:B---3--:R-:W3:Y:S01]  /*5990*/  FENCE.VIEW.ASYNC.S ;  /* 0x00000000000073c6 */ /* 0x008ee20000000000 */
[----:B------:R-:W1:Y:S08]  /*59a0*/  @!P1 LDC R14, c[0x0][0xb20] ;  /* 0x0002c800ff0e9b82 */ /* 0x000e700000000800 */
[----:B------:R-:W1:Y:S01]  /*59b0*/  @!P1 LDC R9, c[0x0][0xb0c] ;  /* 0x0002c300ff099b82 */ /* 0x000e620000000800 */
[----:B---3--:R-:W-:Y:S01]  /*59c0*/  SYNCS.ARRIVE.TRANS64.RED.A1T0 RZ, [UR4], RZ ;  /* 0x000000ffffff79a7 */ /* 0x008fe20008100404 */
[----:B------:R3:W5:Y:S01]  /*59d0*/  LDL R17, [R0] ;  /* 0x0000000000117983 */ /* 0x0007620000100800 */
[----:B----4-:R-:W-:Y:S04]  /*59e0*/  LOP3.LUT P4, RZ, R38, 0x1, RZ, 0xc0, !PT ;  /* 0x0000000126ff7812 */ /* 0x010fe8000788c0ff */
[----:B------:R-:W-:Y:S09]  /*59f0*/  P2R R76, PR, RZ, 0x10 ;  /* 0x00000010ff4c7803 */ /* 0x000ff20000000000 */
[----:B------:R-:W-:Y:S02]  /*5a00*/  @P4 MOV R31, R36 ;  /* 0x00000024001f4202 */ /* 0x000fe40000000f00 */
[----:B------:R-:W-:Y:S01]  /*5a10*/  @P4 LOP3.LUT R29, R37, 0xffff, RZ, 0xc0, !PT ;  /* 0x0000ffff251d4812 */ /* 0x000fe200078ec0ff */
[----:B--23--:R-:W-:Y:S06]  /*5a20*/  @!P0 BRA `(.L_x_90) ;  /* 0x0000000000a48947 */ /* 0x00cfec0003800000 */
[----:B------:R-:W-:Y:S01]  /*5a30*/  IMAD.HI.U32 R20, R66, R25, RZ ;  /* 0x0000001942147227 */ /* 0x000fe200078e00ff */
[----:B------:R-:W-:Y:S02]  /*5a40*/  ISETP.NE.AND P0, PT, R24, 0x1, PT ;  /* 0x000000011800780c */ /* 0x000fe40003f05270 */
[----:B------:R-:W-:Y:S01]  /*5a50*/  ISETP.NE.AND P2, PT, R26, 0x1, PT ;  /* 0x000000011a00780c */ /* 0x000fe20003f45270 */
[-C--:B------:R-:W-:Y:S01]  /*5a60*/  IMAD.HI.U32 R18, R67, R56.reuse, RZ ;  /* 0x0000003843127227 */ /* 0x080fe200078e00ff */
[----:B------:R-:W-:Y:S02]  /*5a70*/  SHF.R.U32.HI R21, RZ, R65, R20 ;  /* 0x00000041ff157219 */ /* 0x000fe40000011614 */
[----:B------:R-:W-:Y:S01]  /*5a80*/  ISETP.NE.AND P3, PT, R28, 0x1, PT ;  /* 0x000000011c00780c */ /* 0x000fe20003f65270 */
[----:B------:R-:W-:Y:S01]  /*5a90*/  IMAD.HI.U32 R40, R29, R25, RZ ;  /* 0x000000191d287227 */ /* 0x000fe200078e00ff */
[----:B------:R-:W-:Y:S02]  /*5aa0*/  SHF.R.U32.HI R18, RZ, R57, R18 ;  /* 0x00000039ff127219 */ /* 0x000fe40000011612 */
[----:B------:R-:W-:Y:S01]  /*5ab0*/  SEL R3, R66, R21, !P0 ;  /* 0x0000001542037207 */ /* 0x000fe20004000000 */
[----:B------:R-:W-:Y:S01]  /*5ac0*/  IMAD.HI.U32 R34, R31, R56, RZ ;  /* 0x000000381f227227 */ /* 0x000fe200078e00ff */
[----:B------:R-:W-:Y:S03]  /*5ad0*/  SEL R7, R67, R18, !P3 ;  /* 0x0000001243077207 */ /* 0x000fe60005800000 */
[-C--:B------:R-:W-:Y:S01]  /*5ae0*/  IMAD.HI.U32 R18, R3, R22.reuse, RZ ;  /* 0x0000001603127227 */ /* 0x080fe200078e00ff */
[----:B------:R-:W-:Y:S03]  /*5af0*/  SHF.R.U32.HI R34, RZ, R57, R34 ;  /* 0x00000039ff227219 */ /* 0x000fe60000011622 */
[----:B------:R-:W-:Y:S01]  /*5b00*/  IMAD.HI.U32 R20, R7, R22, RZ ;  /* 0x0000001607147227 */ /* 0x000fe200078e00ff */
[----:B------:R-:W-:Y:S02]  /*5b10*/  @P2 SHF.R.U32.HI R3, RZ, R23, R18 ;  /* 0x00000017ff032219 */ /* 0x000fe40000011612 */
[----:B------:R-:W-:Y:S02]  /*5b20*/  SHF.R.U32.HI R18, RZ, R65, R40 ;  /* 0x00000041ff127219 */ /* 0x000fe40000011628 */
[----:B------:R-:W-:Y:S01]  /*5b30*/  @P2 SHF.R.U32.HI R7, RZ, R23, R20 ;  /* 0x00000017ff072219 */ /* 0x000fe20000011614 */
[C---:B------:R-:W-:Y:S01]  /*5b40*/  IMAD R2, R26.reuse, R3, RZ ;  /* 0x000000031a027224 */ /* 0x040fe200078e02ff */
[----:B------:R-:W-:Y:S02]  /*5b50*/  SEL R5, R29, R18, !P0 ;  /* 0x000000121d057207 */ /* 0x000fe40004000000 */
[----:B------:R-:W-:Y:S01]  /*5b60*/  SEL R3, R31, R34, !P3 ;  /* 0x000000221f037207 */ /* 0x000fe20005800000 */
[----:B------:R-:W-:Y:S01]  /*5b70*/  IMAD R4, R26, R7, RZ ;  /* 0x000000071a047224 */ /* 0x000fe200078e02ff */
[C---:B------:R-:W-:Y:S01]  /*5b80*/  ISETP.GE.AND P0, PT, R5.reuse, R2, PT ;  /* 0x000000020500720c */ /* 0x040fe20003f06270 */
[----:B------:R-:W-:Y:S03]  /*5b90*/  IMAD.HI.U32 R6, R5, R22, RZ ;  /* 0x0000001605067227 */ /* 0x000fe600078e00ff */
[----:B------:R-:W-:Y:S01]  /*5ba0*/  ISETP.GE.OR P0, PT, R3, R4, P0 ;  /* 0x000000040300720c */ /* 0x000fe20000706670 */
[----:B------:R-:W-:Y:S01]  /*5bb0*/  IMAD.MOV R4, RZ, RZ, -R3 ;  /* 0x000000ffff047224 */ /* 0x000fe200078e0a03 */
[-C--:B------:R-:W-:Y:S03]  /*5bc0*/  SHF.R.U32.HI R6, RZ, R23.reuse, R6 ;  /* 0x00000017ff067219 */ /* 0x080fe60000011606 */
[----:B------:R-:W-:Y:S01]  /*5bd0*/  IMAD R31, R28, R4, R31 ;  /* 0x000000041c1f7224 */ /* 0x000fe200078e021f */
[----:B------:R-:W-:Y:S05]  /*5be0*/  SEL R15, R5, R6, !P2 ;  /* 0x00000006050f7207 */ /* 0x000fea0005000000 */
[----:B------:R-:W-:Y:S02]  /*5bf0*/  IMAD.MOV R6, RZ, RZ, -R15 ;  /* 0x000000ffff067224 */ /* 0x000fe400078e0a0f */
[C---:B------:R-:W-:Y:S04]  /*5c00*/  @!P0 IMAD.HI.U32 R2, R3.reuse, R22, RZ ;  /* 0x0000001603028227 */ /* 0x040fe800078e00ff */
[----:B------:R-:W-:Y:S01]  /*5c10*/  IMAD R6, R26, R6, R5 ;  /* 0x000000061a067224 */ /* 0x000fe200078e0205 */
[----:B------:R-:W-:Y:S04]  /*5c20*/  @!P0 SHF.R.U32.HI R2, RZ, R23, R2 ;  /* 0x00000017ff028219 */ /* 0x000fe80000011602 */
[----:B------:R-:W-:Y:S02]  /*5c30*/  @!P0 SEL R0, R3, R2, !P2 ;  /* 0x0000000203008207 */ /* 0x000fe40005000000 */
[----:B------:R-:W-:Y:S02]  /*5c40*/  IADD3 R2, PT, PT, -R5, RZ, RZ ;  /* 0x000000ff05027210 */ /* 0x000fe40007ffe1ff */
[----:B------:R-:W-:Y:S01]  /*5c50*/  @!P0 IADD3 R8, PT, PT, R15, -R0, RZ ;  /* 0x800000000f088210 */ /* 0x000fe20007ffe0ff */
[----:B------:R-:W-:Y:S02]  /*5c60*/  @!P0 IMAD R0, R7, R6, R0 ;  /* 0x0000000607008224 */ /* 0x000fe400078e0200 */
[----:B------:R-:W-:Y:S02]  /*5c70*/  IMAD R29, R24, R2, R29 ;  /* 0x00000002181d7224 */ /* 0x000fe400078e021d */
[----:B------:R-:W-:Y:S02]  /*5c80*/  @!P0 IMAD R5, R8, R26, R3 ;  /* 0x0000001a08058224 */ /* 0x000fe400078e0203 */
[----:B------:R-:W-:Y:S04]  /*5c90*/  @!P0 IMAD.MOV.U32 R3, RZ, RZ, R0 ;  /* 0x000000ffff038224 */ /* 0x000fe800078e0000 */
[----:B------:R-:W-:Y:S02]  /*5ca0*/  IMAD R31, R3, R28, R31 ;  /* 0x0000001c031f7224 */ /* 0x000fe400078e021f */
[----:B------:R-:W-:Y:S07]  /*5cb0*/  IMAD R29, R5, R24, R29 ;  /* 0x00000018051d7224 */ /* 0x000fee00078e021d */
.L_x_90:
[----:B-1----:R-:W-:Y:S01]  /*5cc0*/  @!P1 ISETP.NE.AND P0, PT, R10, 0x1, PT ;  /* 0x000000010a00980c */ /* 0x002fe20003f05270 */
[----:B------:R-:W-:Y:S01]  /*5cd0*/  @!P1 IMAD.HI.U32 R3, R29, R11, RZ ;  /* 0x0000000b1d039227 */ /* 0x000fe200078e00ff */
[----:B------:R-:W-:Y:S01]  /*5ce0*/  R2UR UR41, R16 ;  /* 0x00000000102972ca */ /* 0x000fe200000e0000 */
[----:B------:R-:W-:Y:S01]  /*5cf0*/  BSSY.RECONVERGENT B6, `(.L_x_91) ;  /* 0x000002f000067945 */ /* 0x000fe20003800200 */
[----:B------:R-:W-:Y:S01]  /*5d00*/  @!P1 ISETP.NE.AND P2, PT, R9, 0x1, PT ;  /* 0x000000010900980c */ /* 0x000fe20003f45270 */
[----:B------:R-:W-:Y:S01]  /*5d10*/  @!P1 IMAD.HI.U32 R0, R31, R12, RZ ;  /* 0x0000000c1f009227 */ /* 0x000fe200078e00ff */
[----:B------:R-:W-:Y:S02]  /*5d20*/  @!P1 SHF.R.U32.HI R2, RZ, R14, R3 ;  /* 0x0000000eff029219 */ /* 0x000fe40000011603 */
[----:B------:R-:W-:Y:S02]  /*5d30*/  @P4 SHF.R.U32.HI R36, RZ, 0x10, R37 ;  /* 0x00000010ff244819 */ /* 0x000fe40000011625 */
[----:B------:R-:W-:Y:S02]  /*5d40*/  @!P1 SEL R2, R29, R2, !P0 ;  /* 0x000000021d029207 */ /* 0x000fe40004000000 */
[----:B------:R-:W-:Y:S02]  /*5d50*/  @!P1 SHF.R.U32.HI R0, RZ, R13, R0 ;  /* 0x0000000dff009219 */ /* 0x000fe40000011600 */
[----:B------:R-:W-:Y:S01]  /*5d60*/  LOP3.LUT P0, RZ, R74, 0x1b0, RZ, 0xc0, !PT ;  /* 0x000001b04aff7812 */ /* 0x000fe2000780c0ff */
[----:B------:R-:W-:Y:S01]  /*5d70*/  USHF.L.U32 UR41, UR41, 0x7, URZ ;  /* 0x0000000729297899 */ /* 0x000fe200080006ff */
[----:B------:R-:W-:Y:S02]  /*5d80*/  @!P1 SEL R3, R31, R0, !P2 ;  /* 0x000000001f039207 */ /* 0x000fe40005000000 */
[----:B------:R-:W-:Y:S03]  /*5d90*/  @P4 R2UR UR51, R36 ;  /* 0x00000000243342ca */ /* 0x000fe600000e0000 */
[----:B------:R-:W-:Y:S02]  /*5da0*/  @!P1 IMAD.IADD R0, R2, 0x1, -R3 ;  /* 0x0000000102009824 */ /* 0x000fe400078e0a03 */
[----:B------:R-:W-:Y:S02]  /*5db0*/  @!P1 IMAD.IADD R2, R3, 0x1, -R2 ;  /* 0x0000000103029824 */ /* 0x000fe400078e0a02 */
[----:B------:R-:W-:Y:S02]  /*5dc0*/  @!P1 IMAD R31, R0, R9, R31 ;  /* 0x00000009001f9224 */ /* 0x000fe400078e021f */
[----:B------:R-:W-:Y:S01]  /*5dd0*/  @!P1 IMAD R29, R2, R10, R29 ;  /* 0x0000000a021d9224 */ /* 0x000fe200078e021d */
[----:B------:R-:W-:Y:S06]  /*5de0*/  @!P0 BRA `(.L_x_92) ;  /* 0x00000000007c8947 */ /* 0x000fec0003800000 */
[----:B------:R-:W1:Y:S01]  /*5df0*/  LDCU.64 UR8, c[0x4][0x80] ;  /* 0x01001000ff0877ac */ /* 0x000e620008000a00 */
[----:B------:R-:W-:Y:S01]  /*5e00*/  MOV R2, 0x0 ;  /* 0x0000000000027802 */ /* 0x000fe20000000f00 */
[----:B------:R-:W-:Y:S02]  /*5e10*/  HFMA2 R12, -RZ, RZ, 0, 5.9604644775390625e-08 ;  /* 0x00000001ff0c7431 */ /* 0x000fe400000001ff */
[----:B------:R-:W-:Y:S01]  /*5e20*/  IMAD.MOV.U32 R8, RZ, RZ, 0x70 ;  /* 0x00000070ff087424 */ /* 0x000fe200078e00ff */
[----:B------:R2:W3:Y:S01]  /*5e30*/  LDC.64 R14, c[0x4][R2] ;  /* 0x01000000020e7b82 */ /* 0x0004e20000000a00 */
[----:B------:R-:W4:Y:S01]  /*5e40*/  LDCU.64 UR6, c[0x4][0x88] ;  /* 0x01001100ff0677ac */ /* 0x000f220008000a00 */
[----:B------:R-:W-:Y:S01]  /*5e50*/  IMAD.MOV.U32 R13, RZ, RZ, RZ ;  /* 0x000000ffff0d7224 */ /* 0x000fe200078e00ff */
[----:B------:R-:W2:Y:S01]  /*5e60*/  LDCU.64 UR4, c[0x4][0x8] ;  /* 0x01000100ff0477ac */ /* 0x000ea20008000a00 */
[----:B-1----:R-:W-:Y:S01]  /*5e70*/  MOV R5, UR9 ;  /* 0x0000000900057c02 */ /* 0x002fe20008000f00 */
[----:B------:R-:W-:Y:S01]  /*5e80*/  IMAD.U32 R4, RZ, RZ, UR8 ;  /* 0x00000008ff047e24 */ /* 0x000fe2000f8e00ff */
[----:B----4-:R-:W-:Y:S01]  /*5e90*/  MOV R7, UR7 ;  /* 0x0000000700077c02 */ /* 0x010fe20008000f00 */
[----:B------:R-:W-:Y:S01]  /*5ea0*/  IMAD.U32 R6, RZ, RZ, UR6 ;  /* 0x00000006ff067e24 */ /* 0x000fe2000f8e00ff */
[----:B--2---:R-:W-:Y:S01]  /*5eb0*/  MOV R11, UR5 ;  /* 0x00000005000b7c02 */ /* 0x004fe20008000f00 */
[----:B------:R-:W-:Y:S02]  /*5ec0*/  IMAD.U32 R10, RZ, RZ, UR4 ;  /* 0x00000004ff0a7e24 */ /* 0x000fe4000f8e00ff */
[----:B------:R-:W-:Y:S07]  /*5ed0*/  LEPC R20, `(.L_x_93) ;  /* 0x000000001014794e */ /* 0x000fee0000000000 */
[----:B---3-5:R-:W-:Y:S05]  /*5ee0*/  CALL.ABS.NOINC R14 ;  /* 0x000000000e007343 */ /* 0x028fea0003c00000 */
.L_x_93:
[----:B------:R-:W1:Y:S01]  /*5ef0*/  LDCU.64 UR8, c[0x4][0x80] ;  /* 0x01001000ff0877ac */ /* 0x000e620008000a00 */
[----:B------:R-:W2:Y:S01]  /*5f00*/  LDC.64 R2, c[0x4][R2] ;  /* 0x0100000002027b82 */ /* 0x000ea20000000a00 */
[----:B------:R-:W-:Y:S02]  /*5f10*/  HFMA2 R12, -RZ, RZ, 0, 5.9604644775390625e-08 ;  /* 0x00000001ff0c7431 */ /* 0x000fe400000001ff */
[----:B------:R-:W-:Y:S02]  /*5f20*/  IMAD.MOV.U32 R8, RZ, RZ, 0x70 ;  /* 0x00000070ff087424 */ /* 0x000fe400078e00ff */
[----:B------:R-:W-:Y:S01]  /*5f30*/  IMAD.MOV.U32 R13, RZ, RZ, RZ ;  /* 0x000000ffff0d7224 */ /* 0x000fe200078e00ff */
[----:B------:R-:W3:Y:S01]  /*5f40*/  LDCU.64 UR6, c[0x4][0x88] ;  /* 0x01001100ff0677ac */ /* 0x000ee20008000a00 */
[----:B------:R-:W4:Y:S01]  /*5f50*/  LDCU.64 UR4, c[0x4][0x8] ;  /* 0x01000100ff0477ac */ /* 0x000f220008000a00 */
[----:B-1----:R-:W-:Y:S02]  /*5f60*/  MOV R4, UR8 ;  /* 0x0000000800047c02 */ /* 0x002fe40008000f00 */
[----:B------:R-:W-:Y:S02]  /*5f70*/  MOV R5, UR9 ;  /* 0x0000000900057c02 */ /* 0x000fe40008000f00 */
[----:B---3--:R-:W-:Y:S01]  /*5f80*/  MOV R7, UR7 ;  /* 0x0000000700077c02 */ /* 0x008fe20008000f00 */
[----:B------:R-:W-:Y:S01]  /*5f90*/  IMAD.U32 R6, RZ, RZ, UR6 ;  /* 0x00000006ff067e24 */ /* 0x000fe2000f8e00ff */
[----:B----4-:R-:W-:Y:S01]  /*5fa0*/  MOV R11, UR5 ;  /* 0x00000005000b7c02 */ /* 0x010fe20008000f00 */
[----:B------:R-:W-:Y:S02]  /*5fb0*/  IMAD.U32 R10, RZ, RZ, UR4 ;  /* 0x00000004ff0a7e24 */ /* 0x000fe4000f8e00ff */
[----:B------:R-:W-:Y:S07]  /*5fc0*/  LEPC R20, `(.L_x_92) ;  /* 0x000000001014794e */ /* 0x000fee0000000000 */
[----:B--2---:R-:W-:Y:S05]  /*5fd0*/  CALL.ABS.NOINC R2 ;  /* 0x0000000002007343 */ /* 0x004fea0003c00000 */
.L_x_92:
[----:B------:R-:W-:Y:S05]  /*5fe0*/  BSYNC.RECONVERGENT B6 ;  /* 0x0000000000067941 */ /* 0x000fea0003800200 */
.L_x_91:
[----:B------:R-:W-:Y:S01]  /*5ff0*/  ISETP.NE.U32.AND P4, PT, R54, RZ, PT ;  /* 0x000000ff3600720c */ /* 0x000fe20003f85070 */
[----:B------:R-:W-:Y:S01]  /*6000*/  UISETP.NE.AND UP2, UPT, UR53, URZ, UPT ;  /* 0x000000ff3500728c */ /* 0x000fe2000bf45270 */
[----:B------:R-:W-:Y:S01]  /*6010*/  ISETP.NE.U32.AND P2, PT, RZ, UR36, PT ;  /* 0x00000024ff007c0c */ /* 0x000fe2000bf45070 */
[----:B------:R-:W-:Y:S01]  /*6020*/  UISETP.NE.U32.AND UP1, UPT, UR38, URZ, UPT ;  /* 0x000000ff2600728c */ /* 0x000fe2000bf25070 */
[----:B------:R-:W-:Y:S01]  /*6030*/  ISETP.NE.AND.EX P4, PT, R55, RZ, PT, P4 ;  /* 0x000000ff3700720c */ /* 0x000fe20003f85340 */
[----:B------:R-:W-:Y:S01]  /*6040*/  UPLOP3.LUT UP0, UPT, UPT, UPT, UPT, 0x40, 0x4 ;  /* 0x000000000004789c */ /* 0x000fe20003f0e870 */
[----:B------:R-:W-:Y:S01]  /*6050*/  ISETP.NE.AND.EX P2, PT, RZ, UR37, PT, P2 ;  /* 0x00000025ff007c0c */ /* 0x000fe2000bf45320 */
[----:B------:R-:W-:Y:S01]  /*6060*/  UISETP.NE.AND.EX UP1, UPT, UR39, URZ, UPT, UP1 ;  /* 0x000000ff2700728c */ /* 0x000fe2000bf25310 */
[----:B------:R-:W-:Y:S04]  /*6070*/  PLOP3.LUT P1, PT, PT, PT, UP2, 0x80, 0x8 ;  /* 0x000000000008781c */ /* 0x000fe80003f2f028 */
[----:B------:R-:W-:Y:S06]  /*6080*/  @UP2 UPLOP3.LUT UP0, UPT, UPT, UPT, UP1, 0x80, 0x8 ;  /* 0x000000000008289c */ /* 0x000fec0003f0f010 */
[----:B------:R-:W-:Y:S01]  /*6090*/  PLOP3.LUT P0, PT, PT, PT, UP0, 0x80, 0x8 ;  /* 0x000000000008781c */ /* 0x000fe20003f0f008 */
[----:B------:R-:W-:Y:S01]  /*60a0*/  @!UPT UIADD3 URZ, UPT, UPT, URZ, URZ, URZ ;  /* 0x000000fffffff290 */ /* 0x000fe2000fffe0ff */
[----:B------:R-:W-:Y:S11]  /*60b0*/  BRA.U !UP1, `(.L_x_94) ;  /* 0x0000000109387547 */ /* 0x000ff6000b800000 */
[----:B------:R-:W-:Y:S01]  /*60c0*/  UISETP.NE.U32.AND UP0, UPT, UR36, URZ, UPT ;  /* 0x000000ff2400728c */ /* 0x000fe2000bf05070 */
[----:B------:R-:W-:Y:S02]  /*60d0*/  HFMA2 R0, -RZ, RZ, 0, 5.9604644775390625e-08 ;  /* 0x00000001ff007431 */ /* 0x000fe400000001ff */
[----:B------:R-:W-:Y:S01]  /*60e0*/  IMAD.MOV.U32 R63, RZ, RZ, 0x1 ;  /* 0x00000001ff3f7424 */ /* 0x000fe200078e00ff */
[----:B------:R-:W-:Y:S06]  /*60f0*/  UISETP.NE.AND.EX UP0, UPT, UR37, URZ, UPT, UP0 ;  /* 0x000000ff2500728c */ /* 0x000fec000bf05300 */
[----:B------:R-:W-:Y:S05]  /*6100*/  PLOP3.LUT P3, PT, PT, PT, UP0, 0x80, 0x8 ;  /* 0x000000000008781c */ /* 0x000fea0003f6f008 */
[----:B------:R-:W1:Y:S01]  /*6110*/  @UP0 LDCU.64 UR6, c[0x0][0x888] ;  /* 0x00011100ff0607ac */ /* 0x000e620008000a00 */
[----:B------:R-:W-:Y:S07]  /*6120*/  @UP0 UIMAD UR4, UR57, UR38, URZ ;  /* 0x00000026390402a4 */ /* 0x000fee000f8e02ff */
[----:B------:R-:W-:Y:S01]  /*6130*/  @!P3 PRMT R63, R0, 0x7610, R63 ;  /* 0x00007610003fb816 */ /* 0x000fe2000000003f */
[----:B-1----:R-:W-:Y:S03]  /*6140*/  @UP0 UIMAD.WIDE UR6, UR4, 0x4, UR6 ;  /* 0x00000004040608a5 */ /* 0x002fe6000f8e0206 */
[----:B------:R-:W1:Y:S03]  /*6150*/  @!UP0 LDCU UR4, c[0x0][0x880] ;  /* 0x00011000ff0487ac */ /* 0x000e660008000800 */
[----:B------:R-:W-:Y:S01]  /*6160*/  IMAD.U32 R2, RZ, RZ, UR6 ;  /* 0x00000006ff027e24 */ /* 0x000fe2000f8e00ff */
[----:B------:R-:W-:Y:S05]  /*6170*/  MOV R3, UR7 ;  /* 0x0000000700037c02 */ /* 0x000fea0008000f00 */
[----:B-----5:R2:W5:Y:S02]  /*6180*/  @P3 LDG.E R35, desc[UR48][R2.64] ;  /* 0x0000003002233981 */ /* 0x020564000c1e1900 */
[----:B-12---:R-:W-:Y:S02]  /*6190*/  @!P3 IMAD.U32 R35, RZ, RZ, UR4 ;  /* 0x00000004ff23be24 */ /* 0x006fe4000f8e00ff */
.L_x_94:
[----:B------:R-:W-:Y:S05]  /*61a0*/  @!P4 BRA `(.L_x_95) ;  /* 0x000000000020c947 */ /* 0x000fea0003800000 */
[----:B------:R-:W-:Y:S04]  /*61b0*/  ISETP.NE.U32.AND P3, PT, R52, RZ, PT ;  /* 0x000000ff3400720c */ /* 0x000fe80003f65070 */
[----:B------:R-:W-:Y:S11]  /*61c0*/  ISETP.NE.AND.EX P3, PT, R53, RZ, PT, P3 ;  /* 0x000000ff3500720c */ /* 0x000ff60003f65330 */
[----:B------:R-:W-:Y:S02]  /*61d0*/  @!UPT UIADD3 URZ, UPT, UPT, URZ, URZ, URZ ;  /* 0x000000fffffff290 */ /* 0x000fe4000fffe0ff */
[----:B------:R-:W1:Y:S01]  /*61e0*/  @P3 LDC.64 R2, c[0x0][0x8a8] ;  /* 0x00022a00ff023b82 */ /* 0x000e620000000a00 */
[----:B------:R-:W-:Y:S04]  /*61f0*/  @P3 IMAD R0, R54, UR57, RZ ;  /* 0x0000003936003c24 */ /* 0x000fe8000f8e02ff */
[----:B-1----:R-:W-:Y:S05]  /*6200*/  @P3 IMAD.WIDE R2, R0, 0x4, R2 ;  /* 0x0000000400023825 */ /* 0x002fea00078e0202 */
[----:B-----5:R1:W5:Y:S02]  /*6210*/  @P3 LDG.E R33, desc[UR48][R2.64] ;  /* 0x0000003002213981 */ /* 0x020364000c1e1900 */
[----:B-1----:R-:W2:Y:S02]  /*6220*/  @!P3 LDC R33, c[0x0][0x8a0] ;  /* 0x00022800ff21bb82 */ /* 0x002ea40000000800 */
.L_x_95:
[----:B-----5:R-:W-:Y:S01]  /*6230*/  FSETP.NEU.AND P3, PT, R35, RZ, PT ;  /* 0x000000ff2300720b */ /* 0x020fe20003f6d000 */
[----:B------:R-:W-:Y:S01]  /*6240*/  IMAD.SHL.U32 R79, R19, 0x40, RZ ;  /* 0x00000040134f7824 */ /* 0x000fe200078e00ff */
[----:B------:R-:W-:Y:S01]  /*6250*/  SEL R3, RZ, 0xffffffff, P2 ;  /* 0xffffffffff037807 */ /* 0x000fe20001000000 */
[----:B------:R-:W-:Y:S01]  /*6260*/  IMAD.SHL.U32 R86, R71, 0x2, RZ ;  /* 0x0000000247567824 */ /* 0x000fe200078e00ff */
[----:B------:R-:W-:Y:S01]  /*6270*/  @P1 LOP3.LUT P2, RZ, R63, 0xff, RZ, 0xc0, !PT ;  /* 0x000000ff3fff1812 */ /* 0x000fe2000784c0ff */
[----:B------:R-:W-:Y:S01]  /*6280*/  IMAD.HI.U32 R5, R79, R61, RZ ;  /* 0x0000003d4f057227 */ /* 0x000fe200078e00ff */
[----:B------:R-:W-:Y:S01]  /*6290*/  @P1 SEL R2, RZ, 0xffffffff, P3 ;  /* 0xffffffffff021807 */ /* 0x000fe20001800000 */
[----:B------:R-:W-:Y:S01]  /*62a0*/  BSSY B1, `(.L_x_96) ;  /* 0x0000039000017945 */ /* 0x000fe20003800000 */
[----:B------:R-:W-:Y:S01]  /*62b0*/  LOP3.LUT R70, R70, 0x1, RZ, 0x3c, !PT ;  /* 0x0000000146467812 */ /* 0x000fe200078e3cff */
[----:B------:R-:W-:Y:S01]  /*62c0*/  VIADD R84, R86, UR50 ;  /* 0x0000003256547c36 */ /* 0x000fe20008000000 */
[----:B------:R-:W-:Y:S01]  /*62d0*/  @P0 SEL R2, R3, R2, !P2 ;  /* 0x0000000203020207 */ /* 0x000fe20005000000 */
[----:B------:R-:W-:Y:S01]  /*62e0*/  IMAD.MOV.U32 R85, RZ, RZ, 0x1 ;  /* 0x00000001ff557424 */ /* 0x000fe200078e00ff */
[----:B------:R-:W-:Y:S01]  /*62f0*/  LEA R83, R30, UR50, 0x3 ;  /* 0x000000321e537c11 */ /* 0x000fe2000f8e18ff */
[----:B------:R-:W-:Y:S01]  /*6300*/  IMAD.IADD R34, R32, 0x1, R17 ;  /* 0x0000000120227824 */ /* 0x000fe200078e0211 */
[----:B------:R-:W-:Y:S01]  /*6310*/  @P1 LOP3.LUT R2, R2, 0x1, RZ, 0xc0, !PT ;  /* 0x0000000102021812 */ /* 0x000fe200078ec0ff */
[----:B------:R-:W-:Y:S01]  /*6320*/  IMAD.MOV.U32 R39, RZ, RZ, RZ ;  /* 0x000000ffff277224 */ /* 0x000fe200078e00ff */
[----:B------:R-:W-:Y:S02]  /*6330*/  SHF.L.U32 R0, R69, 0x1f, RZ ;  /* 0x0000001f45007819 */ /* 0x000fe400000006ff */
[----:B------:R-:W-:Y:S02]  /*6340*/  CS2R R50, SRZ ;  /* 0x0000000000327805 */ /* 0x000fe4000001ff00 */
[----:B------:R-:W-:Y:S02]  /*6350*/  ISETP.NE.U32.OR P5, PT, R2, 0x1, !P1 ;  /* 0x000000010200780c */ /* 0x000fe40004fa5470 */
[----:B------:R-:W-:Y:S02]  /*6360*/  CS2R R48, SRZ ;  /* 0x0000000000307805 */ /* 0x000fe4000001ff00 */
[----:B------:R-:W-:Y:S02]  /*6370*/  ISETP.NE.AND P2, PT, R60, 0x1, PT ;  /* 0x000000013c00780c */ /* 0x000fe40003f45270 */
[----:B------:R-:W-:Y:S02]  /*6380*/  CS2R R42, SRZ ;  /* 0x00000000002a7805 */ /* 0x000fe4000001ff00 */
[----:B------:R-:W-:Y:S02]  /*6390*/  SHF.R.U32.HI R2, RZ, R58, R5 ;  /* 0x0000003aff027219 */ /* 0x000fe40000011605 */
[----:B------:R-:W-:Y:S02]  /*63a0*/  CS2R R40, SRZ ;  /* 0x0000000000287805 */ /* 0x000fe4000001ff00 */
[----:B------:R-:W-:Y:S01]  /*63b0*/  ISETP.NE.AND P4, PT, R59, 0x1, PT ;  /* 0x000000013b00780c */ /* 0x000fe20003f85270 */
[----:B------:R-:W-:Y:S01]  /*63c0*/  IMAD.IADD R82, R75, 0x1, R84 ;  /* 0x000000014b527824 */ /* 0x000fe200078e0254 */
[----:B------:R-:W-:Y:S02]  /*63d0*/  SEL R77, R79, R2, !P2 ;  /* 0x000000024f4d7207 */ /* 0x000fe40005000000 */
[----:B------:R-:W-:Y:S02]  /*63e0*/  PLOP3.LUT P2, PT, PT, PT, UP1, 0x80, 0x8 ;  /* 0x000000000008781c */ /* 0x000fe40003f4f018 */
[----:B------:R-:W-:Y:S01]  /*63f0*/  SEL R2, RZ, 0xffffffff, P3 ;  /* 0xffffffffff027807 */ /* 0x000fe20001800000 */
[----:B------:R-:W-:Y:S01]  /*6400*/  IMAD.HI.U32 R78, R77, UR46, RZ ;  /* 0x0000002e4d4e7c27 */ /* 0x000fe2000f8e00ff */
[----:B------:R-:W-:Y:S02]  /*6410*/  @P5 SHF.L.U32 R6, R70, 0x1f, RZ ;  /* 0x0000001f46065819 */ /* 0x000fe400000006ff */
[----:B------:R-:W-:Y:S02]  /*6420*/  LOP3.LUT P3, R80, R63, 0xff, RZ, 0xc0, !PT ;  /* 0x000000ff3f507812 */ /* 0x000fe4000786c0ff */
[----:B------:R-:W1:Y:S01]  /*6430*/  @P5 SYNCS.PHASECHK.TRANS64.TRYWAIT P1, [UR50+0x110], R6 ;  /* 0x00011006ff0055a7 */ /* 0x000e620008021132 */
[----:B------:R-:W-:Y:S02]  /*6440*/  SHF.R.U32.HI R78, RZ, UR47, R78 ;  /* 0x0000002fff4e7c19 */ /* 0x000fe4000801164e */
[----:B------:R-:W-:Y:S02]  /*6450*/  P2R R81, PR, RZ, 0x20 ;  /* 0x00000020ff517803 */ /* 0x000fe40000000000 */
[----:B------:R-:W-:Y:S01]  /*6460*/  @P2 SEL R2, R3, R2, !P3 ;  /* 0x0000000203022207 */ /* 0x000fe20005800000 */
[----:B------:R-:W-:Y:S01]  /*6470*/  IMAD.MOV R3, RZ, RZ, -R77 ;  /* 0x000000ffff037224 */ /* 0x000fe200078e0a4d */
[----:B------:R-:W-:Y:S02]  /*6480*/  SEL R78, R77, R78, !P4 ;  /* 0x0000004e4d4e7207 */ /* 0x000fe40006000000 */
[----:B------:R-:W-:Y:S01]  /*6490*/  LOP3.LUT R2, R2, 0x1, RZ, 0xc0, !PT ;  /* 0x0000000102027812 */ /* 0x000fe200078ec0ff */
[----:B------:R-:W-:Y:S02]  /*64a0*/  IMAD R79, R60, R3, R79 ;  /* 0x000000033c4f7224 */ /* 0x000fe400078e024f */
[----:B------:R-:W-:Y:S01]  /*64b0*/  IMAD.MOV R4, RZ, RZ, -R78 ;  /* 0x000000ffff047224 */ /* 0x000fe200078e0a4e */
[----:B------:R-:W-:Y:S01]  /*64c0*/  ISETP.NE.U32.AND P2, PT, R2, 0x1, PT ;  /* 0x000000010200780c */ /* 0x000fe20003f45070 */
[----:B------:R3:W4:Y:S03]  /*64d0*/  SYNCS.PHASECHK.TRANS64.TRYWAIT P0, [R83+URZ+0x170], R0 ;  /* 0x00017000530075a7 */ /* 0x00072600080011ff */
[----:B------:R-:W-:Y:S01]  /*64e0*/  P2R R87, PR, RZ, 0x4 ;  /* 0x00000004ff577803 */ /* 0x000fe20000000000 */
[----:B------:R-:W-:Y:S01]  /*64f0*/  IMAD R77, R59, R4, R77 ;  /* 0x000000043b4d7224 */ /* 0x000fe200078e024d */
[----:B-1----:R-:W-:Y:S01]  /*6500*/  @P5 SEL R85, RZ, 0x1, !P1 ;  /* 0x00000001ff555807 */ /* 0x002fe20004800000 */
[----:B---3--:R-:W-:Y:S06]  /*6510*/  @!P5 BRA `(.L_x_97) ;  /* 0x000000000044d947 */ /* 0x008fec0003800000 */
[----:B------:R-:W-:Y:S01]  /*6520*/  IMAD.MOV.U32 R50, RZ, RZ, RZ ;  /* 0x000000ffff327224 */ /* 0x000fe200078e00ff */
[----:B------:R-:W-:Y:S01]  /*6530*/  ISETP.NE.AND P1, PT, R85, RZ, PT ;  /* 0x000000ff5500720c */ /* 0x000fe20003f25270 */
[----:B------:R-:W-:Y:S01]  /*6540*/  BSSY B0, `(.L_x_98) ;  /* 0x0000008000007945 */ /* 0x000fe20003800000 */
[----:B------:R-:W-:Y:S02]  /*6550*/  CS2R R42, SRZ ;  /* 0x00000000002a7805 */ /* 0x000fe4000001ff00 */
[----:B------:R-:W-:Y:S02]  /*6560*/  CS2R R40, SRZ ;  /* 0x0000000000287805 */ /* 0x000fe4000001ff00 */
[----:B------:R-:W-:Y:S07]  /*6570*/  CS2R R48, SRZ ;  /* 0x0000000000307805 */ /* 0x000fee000001ff00 */
[----:B------:R-:W-:Y:S05]  /*6580*/  @P1 BRA `(.L_x_99) ;  /* 0x00000000000c1947 */ /* 0x000fea0003800000 */
[----:B------:R-:W-:Y:S04]  /*6590*/  SHF.L.U32 R3, R70, 0x1f, RZ ;  /* 0x0000001f46037819 */ /* 0x000fe800000006ff */
[----:B------:R-:W1:Y:S02]  /*65a0*/  SYNCS.PHASECHK.TRANS64.TRYWAIT P1, [UR50+0x110], R3 ;  /* 0x00011003ff0075a7 */ /* 0x000e640008021132 */
[----:B-1----:R-:W-:Y:S05]  /*65b0*/  @!P1 BRA `(.L_x_100) ;  /* 0x0000003000789947 */ /* 0x002fea0003800000 */
.L_x_99:
[----:B------:R-:W-:Y:S05]  /*65c0*/  BSYNC B0 ;  /* 0x0000000000007941 */ /* 0x000fea0003800000 */
.L_x_98:
[----:B------:R-:W-:Y:S01]  /*65d0*/  ISETP.NE.AND P1, PT, R87, RZ, PT ;  /* 0x000000ff5700720c */ /* 0x000fe20003f25270 */
[----:B------:R-:W-:Y:S11]  /*65e0*/  HFMA2 R39, -RZ, RZ, 0, 5.9604644775390625e-08 ;  /* 0x00000001ff277431 */ /* 0x000ff600000001ff */
[----:B------:R-:W-:Y:S01]  /*65f0*/  @!UPT UIADD3 URZ, UPT, UPT, URZ, URZ, URZ ;  /* 0x000000fffffff290 */ /* 0x000fe2000fffe0ff */
[----:B------:R-:W-:Y:S05]  /*6600*/  @P1 WARPSYNC.ALL ;  /* 0x0000000000001948 */ /* 0x000fea0003800000 */
[----:B------:R3:W1:Y:S04]  /*6610*/  @P1 LDSM.16.M88.4 R40, [R86+UR50+0x200] ;  /* 0x000200325628183b */ /* 0x0006680008000200 */
[----:B------:R3:W1:Y:S02]  /*6620*/  @P1 LDSM.16.M88.4 R48, [R82+0x200] ;  /* 0x000200005230183b */ /* 0x0006640000000200 */
.L_x_97:
[----:B------:R-:W-:Y:S05]  /*6630*/  BSYNC B1 ;  /* 0x0000000000017941 */ /* 0x000fea0003800000 */
.L_x_96:
[----:B-1----:R-:W-:Y:S04]  /*6640*/  SHF.R.U32.HI R2, RZ, 0x15, R34 ;  /* 0x00000015ff027819 */ /* 0x002fe80000011622 */
[----:B------:R-:W-:Y:S01]  /*6650*/  LOP3.LUT P1, RZ, R2, 0x3, R73, 0x48, !PT ;  /* 0x0000000302ff7812 */ /* 0x000fe20007824849 */
[----:B------:R-:W-:Y:S01]  /*6660*/  @!UPT UIADD3 URZ, UPT, UPT, URZ, URZ, URZ ;  /* 0x000000fffffff290 */ /* 0x000fe2000fffe0ff */
[----:B----4-:R-:W-:Y:S11]  /*6670*/  @P0 BRA `(.L_x_101) ;  /* 0x0000000000080947 */ /* 0x010ff60003800000 */
[----:B------:R-:W1:Y:S02]  /*6680*/  SYNCS.PHASECHK.TRANS64.TRYWAIT P0, [R83+URZ+0x170], R0 ;  /* 0x00017000530075a7 */ /* 0x000e6400080011ff */
[----:B-1----:R-:W-:Y:S05]  /*6690*/  @!P0 BRA `(.L_x_102) ;  /* 0x0000003000588947 */ /* 0x002fea0003800000 */
.L_x_101:
[----:B------:R-:W-:Y:S05]  /*66a0*/  @!P1 BRA `(.L_x_103) ;  /* 0x0000000000409947 */ /* 0x000fea0003800000 */
[----:B------:R-:W4:Y:S01]  /*66b0*/  LDCU.64 UR8, c[0x4][0x70] ;  /* 0x01000e00ff0877ac */ /* 0x000f220008000a00 */
[----:B------:R-:W-:Y:S01]  /*66c0*/  MOV R3, 0x0 ;  /* 0x0000000000037802 */ /* 0x000fe20000000f00 */
[----:B------:R-:W-:Y:S02]  /*66d0*/  HFMA2 R12, -RZ, RZ, 0, 5.9604644775390625e-08 ;  /* 0x00000001ff0c7431 */ /* 0x000fe400000001ff */
[----:B------:R-:W-:Y:S02]  /*66e0*/  IMAD.MOV.U32 R8, RZ, RZ, 0x192 ;  /* 0x00000192ff087424 */ /* 0x000fe400078e00ff */
[----:B------:R-:W-:Y:S01]  /*66f0*/  IMAD.MOV.U32 R13, RZ, RZ, RZ ;  /* 0x000000ffff0d7224 */ /* 0x000fe200078e00ff */
[----:B------:R-:W5:Y:S01]  /*6700*/  LDCU.64 UR6, c[0x4][0x78] ;  /* 0x01000f00ff0677ac */ /* 0x000f620008000a00 */
[----:B------:R-:W1:Y:S01]  /*6710*/  LDC.64 R2, c[0x4][R3] ;  /* 0x0100000003027b82 */ /* 0x000e620000000a00 */
[----:B------:R-:W2:Y:S01]  /*6720*/  LDCU.64 UR4, c[0x4][0x10] ;  /* 0x01000200ff0477ac */ /* 0x000ea20008000a00 */
[----:B----4-:R-:W-:Y:S01]  /*6730*/  MOV R5, UR9 ;  /* 0x0000000900057c02 */ /* 0x010fe20008000f00 */
[----:B------:R-:W-:Y:S01]  /*6740*/  IMAD.U32 R4, RZ, RZ, UR8 ;  /* 0x00000008ff047e24 */ /* 0x000fe2000f8e00ff */
[----:B-----5:R-:W-:Y:S01]  /*6750*/  MOV R7, UR7 ;  /* 0x0000000700077c02 */ /* 0x020fe20008000f00 */
[----:B------:R-:W-:Y:S01]  /*6760*/  IMAD.U32 R6, RZ, RZ, UR6 ;  /* 0x00000006ff067e24 */ /* 0x000fe2000f8e00ff */
[----:B--2---:R-:W-:Y:S01]  /*6770*/  MOV R11, UR5 ;  /* 0x00000005000b7c02 */ /* 0x004fe20008000f00 */
[----:B------:R-:W-:Y:S02]  /*6780*/  IMAD.U32 R10, RZ, RZ, UR4 ;  /* 0x00000004ff0a7e24 */ /* 0x000fe4000f8e00ff */
[----:B------:R-:W-:Y:S07]  /*6790*/  LEPC R20, `(.L_x_103) ;  /* 0x000000001014794e */ /* 0x000fee0000000000 */
[----:B-1-3--:R-:W-:Y:S05]  /*67a0*/  CALL.ABS.NOINC R2 ;  /* 0x0000000002007343 */ /* 0x00afea0003c00000 */
.L_x_103:
[----:B------:R-:W-:Y:S05]  /*67b0*/  WARPSYNC.ALL ;  /* 0x0000000000007948 */ /* 0x000fea0003800000 */
[----:B------:R-:W-:Y:S01]  /*67c0*/  R2UR UR4, R34 ;  /* 0x00000000220472ca */ /* 0x000fe200000e0000 */
[--C-:B------:R-:W-:Y:S01]  /*67d0*/  HADD2.F32 R20, -RZ, R40.reuse.H0_H0 ;  /* 0x20000028ff147230 */ /* 0x100fe20000004100 */
[----:B------:R-:W-:Y:S01]  /*67e0*/  ISETP.NE.AND P0, PT, R72, RZ, PT ;  /* 0x000000ff4800720c */ /* 0x000fe20003f05270 */
[----:B------:R-:W-:Y:S01]  /*67f0*/  HADD2.F32 R21, -RZ, R40.H1_H1 ;  /* 0x30000028ff157230 */ /* 0x000fe20000004100 */
[----:B------:R-:W-:Y:S01]  /*6800*/  BSSY.RECONVERGENT B0, `(.L_x_104) ;  /* 0x000004e000007945 */ /* 0x000fe20003800200 */
[--C-:B------:R-:W-:Y:S02]  /*6810*/  HADD2.F32 R36, -RZ, R41.reuse.H0_H0 ;  /* 0x20000029ff247230 */ /* 0x100fe40000004100 */
[----:B------:R-:W-:Y:S02]  /*6820*/  HADD2.F32 R38, -RZ, R41.H1_H1 ;  /* 0x30000029ff267230 */ /* 0x000fe40000004100 */
[----:B------:R-:W-:Y:S04]  /*6830*/  HADD2.F32 R37, -RZ, R49.H0_H0 ;  /* 0x20000031ff257230 */ /* 0x000fe80000004100 */
[----:B------:R-:W1:Y:S02]  /*6840*/  LDTM.16dp256bit.x4 R4, tmem[UR4] ;  /* 0x00000004000479ee */ /* 0x000e640008120000 */
[C---:B-12---:R-:W-:Y:S01]  /*6850*/  FMUL R0, R33.reuse, R4 ;  /* 0x0000000421007220 */ /* 0x046fe20000400000 */
[C---:B------:R-:W-:Y:S01]  /*6860*/  FMUL R2, R33.reuse, R5 ;  /* 0x0000000521027220 */ /* 0x040fe20000400000 */
[C---:B------:R-:W-:Y:S01]  /*6870*/  FMUL R3, R33.reuse, R6 ;  /* 0x0000000621037220 */ /* 0x040fe20000400000 */
[----:B------:R-:W-:Y:S01]  /*6880*/  FMUL R7, R33, R7 ;  /* 0x0000000721077220 */ /* 0x000fe20000400000 */
[C---:B------:R-:W-:Y:S01]  /*6890*/  FFMA R0, R35.reuse, R20, R0 ;  /* 0x0000001423007223 */ /* 0x040fe20000000000 */
[C---:B------:R-:W-:Y:S01]  /*68a0*/  FFMA R2, R35.reuse, R21, R2 ;  /* 0x0000001523027223 */ /* 0x040fe20000000002 */
[C---:B------:R-:W-:Y:S01]  /*68b0*/  FFMA R3, R35.reuse, R36, R3 ;  /* 0x0000002423037223 */ /* 0x040fe20000000003 */
[--C-:B------:R-:W-:Y:S02]  /*68c0*/  HADD2.F32 R20, -RZ, R42.reuse.H0_H0 ;  /* 0x2000002aff147230 */ /* 0x100fe40000004100 */
[----:B------:R-:W-:Y:S01]  /*68d0*/  FFMA R7, R35, R38, R7 ;  /* 0x0000002623077223 */ /* 0x000fe20000000007 */
[C---:B------:R-:W-:Y:S01]  /*68e0*/  FMUL R4, R33.reuse, R8 ;  /* 0x0000000821047220 */ /* 0x040fe20000400000 */
[----:B------:R-:W-:Y:S01]  /*68f0*/  HADD2.F32 R36, -RZ, R42.H1_H1 ;  /* 0x3000002aff247230 */ /* 0x000fe20000004100 */
[----:B------:R-:W-:Y:S01]  /*6900*/  F2FP.F16.F32.PACK_AB R44, R2, R0 ;  /* 0x00000000022c723e */ /* 0x000fe200000000ff */
[----:B------:R-:W-:Y:S01]  /*6910*/  FMUL R5, R33, R9 ;  /* 0x0000000921057220 */ /* 0x000fe20000400000 */
[--C-:B------:R-:W-:Y:S01]  /*6920*/  HADD2.F32 R21, -RZ, R43.reuse.H0_H0 ;  /* 0x2000002bff157230 */ /* 0x100fe20000004100 */
[----:B------:R-:W-:Y:S01]  /*6930*/  F2FP.F16.F32.PACK_AB R45, R7, R3 ;  /* 0x00000003072d723e */ /* 0x000fe200000000ff */
[C---:B------:R-:W-:Y:S01]  /*6940*/  FFMA R4, R35.reuse, R20, R4 ;  /* 0x0000001423047223 */ /* 0x040fe20000000004 */
[----:B------:R-:W-:Y:S01]  /*6950*/  FFMA R5, R35, R36, R5 ;  /* 0x0000002423057223 */ /* 0x000fe20000000005 */
[C---:B------:R-:W-:Y:S01]  /*6960*/  FMUL R6, R33.reuse, R10 ;  /* 0x0000000a21067220 */ /* 0x040fe20000400000 */
[----:B------:R-:W-:Y:S02]  /*6970*/  HADD2.F32 R20, -RZ, R43.H1_H1 ;  /* 0x3000002bff147230 */ /* 0x000fe40000004100 */
[C---:B------:R-:W-:Y:S01]  /*6980*/  FMUL R11, R33.reuse, R11 ;  /* 0x0000000b210b7220 */ /* 0x040fe20000400000 */
[----:B------:R-:W-:Y:S01]  /*6990*/  FMUL R8, R33, R12 ;  /* 0x0000000c21087220 */ /* 0x000fe20000400000 */
[----:B------:R-:W-:Y:S01]  /*69a0*/  FFMA R6, R35, R21, R6 ;  /* 0x0000001523067223 */ /* 0x000fe20000000006 */
[--C-:B------:R-:W-:Y:S02]  /*69b0*/  HADD2.F32 R21, -RZ, R48.reuse.H0_H0 ;  /* 0x20000030ff157230 */ /* 0x100fe40000004100 */
[C---:B------:R-:W-:Y:S01]  /*69c0*/  FMUL R9, R33.reuse, R13 ;  /* 0x0000000d21097220 */ /* 0x040fe20000400000 */
[----:B------:R-:W-:Y:S02]  /*69d0*/  HADD2.F32 R36, -RZ, R48.H1_H1 ;  /* 0x30000030ff247230 */ /* 0x000fe40000004100 */
[----:B------:R-:W-:Y:S01]  /*69e0*/  FMUL R10, R33, R14 ;  /* 0x0000000e210a7220 */ /* 0x000fe20000400000 */
[C---:B------:R-:W-:Y:S01]  /*69f0*/  FFMA R11, R35.reuse, R20, R11 ;  /* 0x00000014230b7223 */ /* 0x040fe2000000000b */
[C---:B------:R-:W-:Y:S01]  /*6a00*/  FFMA R8, R35.reuse, R21, R8 ;  /* 0x0000001523087223 */ /* 0x040fe20000000008 */
[----:B------:R-:W-:Y:S02]  /*6a10*/  HADD2.F32 R20, -RZ, R49.H1_H1 ;  /* 0x30000031ff147230 */ /* 0x000fe40000004100 */
[----:B------:R-:W-:Y:S01]  /*6a20*/  FFMA R9, R35, R36, R9 ;  /* 0x0000002423097223 */ /* 0x000fe20000000009 */
[----:B------:R-:W-:Y:S01]  /*6a30*/  FMUL R15, R33, R15 ;  /* 0x0000000f210f7220 */ /* 0x000fe20000400000 */
[--C-:B------:R-:W-:Y:S02]  /*6a40*/  HADD2.F32 R21, -RZ, R50.reuse.H0_H0 ;  /* 0x20000032ff157230 */ /* 0x100fe40000004100 */
[----:B------:R-:W-:Y:S01]  /*6a50*/  FFMA R10, R35, R37, R10 ;  /* 0x00000025230a7223 */ /* 0x000fe2000000000a */
[C---:B------:R-:W-:Y:S01]  /*6a60*/  FMUL R12, R33.reuse, R16 ;  /* 0x00000010210c7220 */ /* 0x040fe20000400000 */
[----:B------:R-:W-:Y:S02]  /*6a70*/  HADD2.F32 R36, -RZ, R50.H1_H1 ;  /* 0x30000032ff247230 */ /* 0x000fe40000004100 */
[C---:B------:R-:W-:Y:S01]  /*6a80*/  FMUL R13, R33.reuse, R17 ;  /* 0x00000011210d7220 */ /* 0x040fe20000400000 */
[--C-:B------:R-:W-:Y:S02]  /*6a90*/  HADD2.F32 R37, -RZ, R51.reuse.H0_H0 ;  /* 0x20000033ff257230 */ /* 0x100fe40000004100 */
[----:B------:R-:W-:Y:S01]  /*6aa0*/  FMUL R14, R33, R18 ;  /* 0x00000012210e7220 */ /* 0x000fe20000400000 */
[----:B------:R-:W-:Y:S02]  /*6ab0*/  HADD2.F32 R38, -RZ, R51.H1_H1 ;  /* 0x30000033ff267230 */ /* 0x000fe40000004100 */
[----:B------:R-:W-:Y:S01]  /*6ac0*/  FFMA R15, R35, R20, R15 ;  /* 0x00000014230f7223 */ /* 0x000fe2000000000f */
[----:B------:R-:W-:Y:S01]  /*6ad0*/  FMUL R19, R33, R19 ;  /* 0x0000001321137220 */ /* 0x000fe20000400000 */
[C---:B------:R-:W-:Y:S01]  /*6ae0*/  FFMA R12, R35.reuse, R21, R12 ;  /* 0x00000015230c7223 */ /* 0x040fe2000000000c */
[C---:B------:R-:W-:Y:S01]  /*6af0*/  FFMA R13, R35.reuse, R36, R13 ;  /* 0x00000024230d7223 */ /* 0x040fe2000000000d */
[C---:B------:R-:W-:Y:S01]  /*6b00*/  FFMA R14, R35.reuse, R37, R14 ;  /* 0x00000025230e7223 */ /* 0x040fe2000000000e */
[----:B------:R-:W-:Y:S01]  /*6b10*/  FFMA R19, R35, R38, R19 ;  /* 0x0000002623137223 */ /* 0x000fe20000000013 */
[----:B------:R-:W-:Y:S02]  /*6b20*/  F2FP.F16.F32.PACK_AB R46, R5, R4 ;  /* 0x00000004052e723e */ /* 0x000fe400000000ff */
[----:B------:R-:W-:Y:S02]  /*6b30*/  F2FP.F16.F32.PACK_AB R47, R11, R6 ;  /* 0x000000060b2f723e */ /* 0x000fe400000000ff */
[----:B------:R-:W-:Y:S02]  /*6b40*/  F2FP.F16.F32.PACK_AB R88, R9, R8 ;  /* 0x000000080958723e */ /* 0x000fe400000000ff */
[----:B------:R-:W-:Y:S01]  /*6b50*/  F2FP.F16.F32.PACK_AB R89, R15, R10 ;  /* 0x0000000a0f59723e */ /* 0x000fe200000000ff */
[----:B------:R1:W-:Y:S01]  /*6b60*/  STSM.16.M88.4 [R84+0x200], R44 ;  /* 0x0002002c54007844 */ /* 0x0003e20000000200 */
[----:B------:R-:W-:Y:S02]  /*6b70*/  F2FP.F16.F32.PACK_AB R90, R13, R12 ;  /* 0x0000000c0d5a723e */ /* 0x000fe400000000ff */
[----:B------:R-:W-:Y:S05]  /*6b80*/  F2FP.F16.F32.PACK_AB R91, R19, R14 ;  /* 0x0000000e135b723e */ /* 0x000fea00000000ff */
[----:B------:R1:W-:Y:S01]  /*6b90*/  STSM.16.M88.4 [R82+0x200], R88 ;  /* 0x0002005852007844 */ /* 0x0003e20000000200 */
[----:B------:R-:W-:Y:S01]  /*6ba0*/  @!PT LDS RZ, [RZ] ;  /* 0x00000000fffff984 */ /* 0x000fe20000000800 */
[----:B------:R-:W-:Y:S01]  /*6bb0*/  @!PT LDS RZ, [RZ] ;  /* 0x00000000fffff984 */ /* 0x000fe20000000800 */
[----:B------:R-:W-:Y:S01]  /*6bc0*/  @!PT LDS RZ, [RZ] ;  /* 0x00000000fffff984 */ /* 0x000fe20000000800 */
[----:B------:R-:W-:Y:S01]  /*6bd0*/  @!PT LDS RZ, [RZ] ;  /* 0x00000000fffff984 */ /* 0x000fe20000000800 */
[----:B------:R2:W-:Y:S07]  /*6be0*/  MEMBAR.ALL.CTA ;  /* 0x0000000000007992 */ /* 0x0005ee0000008000 */
[----:B--2---:R-:W2:Y:S02]  /*6bf0*/  FENCE.VIEW.ASYNC.S ;  /* 0x00000000000073c6 */ /* 0x004ea40000000000 */
[----:B--2---:R-:W-:Y:S06]  /*6c00*/  BAR.SYNC.DEFER_BLOCKING 0x1, 0x80 ;  /* 0x0042000000007b1d */ /* 0x004fec0000010000 */
[----:B------:R-:W-:Y:S05]  /*6c10*/  @P0 BRA `(.L_x_105) ;  /* 0x0000000000300947 */ /* 0x000fea0003800000 */
[----:B------:R-:W-:Y:S01]  /*6c20*/  UIADD3 UR6, UPT, UPT, UR50, 0x200, URZ ;  /* 0x0000020032067890 */ /* 0x000fe2000fffe0ff */
[----:B------:R-:W-:Y:S01]  /*6c30*/  R2UR UR42, R79 ;  /* 0x000000004f2a72ca */ /* 0x000fe200000e0000 */
[----:B------:R-:W-:Y:S01]  /*6c40*/  UIADD3 UR4, UP0, UPT, UR54, 0x680, URZ ;  /* 0x0000068036047890 */ /* 0x000fe2000ff1e0ff */
[----:B------:R-:W-:Y:S02]  /*6c50*/  R2UR UR43, R77 ;  /* 0x000000004d2b72ca */ /* 0x000fe400000e0000 */
[----:B------:R-:W-:Y:S01]  /*6c60*/  R2UR UR44, R78 ;  /* 0x000000004e2c72ca */ /* 0x000fe200000e0000 */
[----:B------:R-:W-:Y:S01]  /*6c70*/  IMAD.U32 R74, RZ, RZ, UR6 ;  /* 0x00000006ff4a7e24 */ /* 0x000fe2000f8e00ff */
[----:B------:R-:W-:Y:S04]  /*6c80*/  UIADD3.X UR5, UPT, UPT, URZ, UR55, URZ, UP0, !UPT ;  /* 0x00000037ff057290 */ /* 0x000fe800087fe4ff */
[----:B------:R-:W-:Y:S11]  /*6c90*/  R2UR UR40, R74 ;  /* 0x000000004a2872ca */ /* 0x000ff600000e0000 */
[----:B------:R-:W-:Y:S02]  /*6ca0*/  @!UPT UIADD3 URZ, UPT, UPT, URZ, URZ, URZ ;  /* 0x000000fffffff290 */ /* 0x000fe4000fffe0ff */
[----:B------:R2:W-:Y:S01]  /*6cb0*/  UTMASTG.4D.IM2COL [UR40], [UR4] ;  /* 0x00000028040073b5 */ /* 0x0005e20008058000 */
[----:B------:R0:W-:Y:S01]  /*6cc0*/  UTMACMDFLUSH ;  /* 0x00000000000079b7 */ /* 0x0001e20000000000 */
[----:B--2---:R-:W-:Y:S04]  /*6cd0*/  DEPBAR.LE SB0, 0x1 ;  /* 0x000080400000791a */ /* 0x004fe80000000000 */
.L_x_105:
[----:B------:R-:W-:Y:S05]  /*6ce0*/  BSYNC.RECONVERGENT B0 ;  /* 0x0000000000007941 */ /* 0x000fea0003800200 */
.L_x_104:
[----:B------:R-:W-:Y:S01]  /*6cf0*/  BAR.SYNC.DEFER_BLOCKING 0x1, 0x80 ;  /* 0x0042000000007b1d */ /* 0x000fe20000010000 */
[----:B------:R-:W-:Y:S01]  /*6d00*/  ISETP.NE.AND P1, PT, R81, RZ, PT ;  /* 0x000000ff5100720c */ /* 0x000fe20003f25270 */
[----:B------:R-:W-:Y:S01]  /*6d10*/  UISETP.NE.AND UP0, UPT, UR52, URZ, UPT ;  /* 0x000000ff3400728c */ /* 0x000fe2000bf05270 */
[----:B------:R-:W-:Y:S11]  /*6d20*/  LEA R4, R39, UR50, 0x3 ;  /* 0x0000003227047c11 */ /* 0x000ff6000f8e18ff */
[----:B------:R-:W-:Y:S01]  /*6d30*/  @P1 SHF.L.U32 R3, R70, 0x1f, RZ ;  /* 0x0000001f46031819 */ /* 0x000fe200000006ff */
[----:B------:R-:W-:Y:S06]  /*6d40*/  BRA.U !UP0, `(.L_x_106) ;  /* 0x0000000108247547 */ /* 0x000fec000b800000 */
[----:B------:R-:W2:Y:S01]  /*6d50*/  S2R R0, SR_CgaCtaId ;  /* 0x0000000000007919 */ /* 0x000ea20000008800 */
[----:B------:R-:W-:Y:S01]  /*6d60*/  IMAD.U32 R2, RZ, RZ, UR56 ;  /* 0x00000038ff027e24 */ /* 0x000fe2000f8e00ff */
[----:B------:R-:W-:Y:S04]  /*6d70*/  UIADD3 UR56, UPT, UPT, UR56, 0x1, URZ ;  /* 0x0000000138387890 */ /* 0x000fe8000fffe0ff */
[----:B------:R-:W-:Y:S01]  /*6d80*/  @P1 LEA R2, R2, UR50, 0x3 ;  /* 0x0000003202021c11 */ /* 0x000fe2000f8e18ff */
[----:B------:R-:W-:Y:S04]  /*6d90*/  UISETP.NE.AND UP0, UPT, UR56, 0x4, UPT ;  /* 0x000000043800788c */ /* 0x000fe8000bf05270 */
[----:B------:R-:W-:Y:S01]  /*6da0*/  @P1 VIADD R5, R2, 0x130 ;  /* 0x0000013002051836 */ /* 0x000fe20000000000 */
[----:B------:R-:W-:Y:S04]  /*6db0*/  USEL UR56, UR56, URZ, UP0 ;  /* 0x000000ff38387287 */ /* 0x000fe80008000000 */
[----:B--2---:R-:W-:Y:S04]  /*6dc0*/  @P1 PRMT R0, R0, 0x654, R5 ;  /* 0x0000065400001816 */ /* 0x004fe80000000005 */
[----:B------:R2:W-:Y:S04]  /*6dd0*/  @P1 SYNCS.ARRIVE.TRANS64.RED.A1T0 RZ, [R0+URZ], RZ ;  /* 0x000000ff00ff19a7 */ /* 0x0005e800081004ff */
.L_x_106:
[----:B------:R-:W4:Y:S01]  /*6de0*/  @P1 SYNCS.PHASECHK.TRANS64.TRYWAIT P0, [R4+URZ+0x110], R3 ;  /* 0x00011003040015a7 */ /* 0x000f2200080011ff */
[----:B------:R-:W-:Y:S01]  /*6df0*/  BSSY B1, `(.L_x_107) ;  /* 0x0000013000017945 */ /* 0x000fe20003800000 */
[----:B----4-:R-:W-:Y:S03]  /*6e00*/  @P1 SEL R85, RZ, 0x1, !P0 ;  /* 0x00000001ff551807 */ /* 0x010fe60004000000 */
[----:B------:R-:W-:Y:S05]  /*6e10*/  @!P1 BRA `(.L_x_108) ;  /* 0x0000000000409947 */ /* 0x000fea0003800000 */
[----:B------:R-:W-:Y:S01]  /*6e20*/  ISETP.NE.AND P1, PT, R87, RZ, PT ;  /* 0x000000ff5700720c */ /* 0x000fe20003f25270 */
[----:B------:R-:W-:Y:S01]  /*6e30*/  BSSY B0, `(.L_x_109) ;  /* 0x0000009000007945 */ /* 0x000fe20003800000 */
[----:B------:R-:W-:Y:S11]  /*6e40*/  ISETP.NE.AND P0, PT, R85, RZ, PT ;  /* 0x000000ff5500720c */ /* 0x000ff60003f05270 */
[----:B------:R-:W-:Y:S05]  /*6e50*/  @P1 IMAD R2, R39, 0x1000, R86 ;  /* 0x0000100027021824 */ /* 0x000fea00078e0256 */
[----:B--2---:R-:W-:Y:S05]  /*6e60*/  @P1 IADD3 R0, PT, PT, R2, UR50, RZ ;  /* 0x0000003202001c10 */ /* 0x004fea000fffe0ff */
[----:B------:R-:W-:Y:S01]  /*6e70*/  @P1 IMAD.IADD R0, R75, 0x1, R0 ;  /* 0x000000014b001824 */ /* 0x000fe200078e0200 */
[----:B------:R-:W-:Y:S06]  /*6e80*/  @P0 BRA `(.L_x_110) ;  /* 0x00000000000c0947 */ /* 0x000fec0003800000 */
[----:B------:R-:W-:Y:S04]  /*6e90*/  SHF.L.U32 R3, R70, 0x1f, RZ ;  /* 0x0000001f46037819 */ /* 0x000fe800000006ff */
[----:B------:R-:W2:Y:S02]  /*6ea0*/  SYNCS.PHASECHK.TRANS64.TRYWAIT P0, [R4+URZ+0x110], R3 ;  /* 0x00011003040075a7 */ /* 0x000ea400080011ff */
[----:B--2---:R-:W-:Y:S05]  /*6eb0*/  @!P0 BRA `(.L_x_111) ;  /* 0x0000002800648947 */ /* 0x004fea0003800000 */
.L_x_110:
[----:B------:R-:W-:Y:S05]  /*6ec0*/  BSYNC B0 ;  /* 0x0000000000007941 */ /* 0x000fea0003800000 */
.L_x_109:
[----:B------:R-:W-:Y:S02]  /*6ed0*/  ISETP.NE.AND P0, PT, R87, RZ, PT ;  /* 0x000000ff5700720c */ /* 0x000fe40003f05270 */
[----:B------:R-:W-:Y:S11]  /*6ee0*/  IADD3 R39, PT, PT, R39, 0x1, RZ ;  /* 0x0000000127277810 */ /* 0x000ff60007ffe0ff */
[----:B------:R-:W-:Y:S05]  /*6ef0*/  @P0 WARPSYNC.ALL ;  /* 0x0000000000000948 */ /* 0x000fea0003800000 */
[----:B------:R4:W1:Y:S04]  /*6f00*/  @P0 LDSM.16.M88.4 R40, [R2+UR50+0x200] ;  /* 0x000200320228083b */ /* 0x0008680008000200 */
[----:B------:R4:W1:Y:S02]  /*6f10*/  @P0 LDSM.16.M88.4 R48, [R0+0x200] ;  /* 0x000200000030083b */ /* 0x0008640000000200 */
.L_x_108:
[----:B------:R-:W-:Y:S05]  /*6f20*/  BSYNC B1 ;  /* 0x0000000000017941 */ /* 0x000fea0003800000 */
.L_x_107:
[----:B--2-4-:R-:W-:Y:S05]  /*6f30*/  VIADD R0, R34, 0x20 ;  /* 0x0000002022007836 */ /* 0x014fea0000000000 */
[----:B------:R-:W-:Y:S04]  /*6f40*/  SHF.R.U32.HI R0, RZ, 0x15, R0 ;  /* 0x00000015ff007819 */ /* 0x000fe80000011600 */
[----:B------:R-:W-:Y:S11]  /*6f50*/  LOP3.LUT P0, RZ, R0, 0x3, R73, 0x48, !PT ;  /* 0x0000000300ff7812 */ /* 0x000ff60007804849 */
[----:B------:R-:W-:Y:S02]  /*6f60*/  @!UPT UIADD3 URZ, UPT, UPT, URZ, URZ, URZ ;  /* 0x000000fffffff290 */ /* 0x000fe4000fffe0ff */
[----:B------:R-:W-:Y:S05]  /*6f70*/  @!P0 BRA `(.L_x_112) ;  /* 0x0000000000408947 */ /* 0x000fea0003800000 */
[----:B------:R-:W2:Y:S01]  /*6f80*/  LDCU.64 UR8, c[0x4][0x70] ;  /* 0x01000e00ff0877ac */ /* 0x000ea20008000a00 */
[----:B------:R-:W-:Y:S01]  /*6f90*/  MOV R3, 0x0 ;  /* 0x0000000000037802 */ /* 0x000fe20000000f00 */
[----:B------:R-:W-:Y:S02]  /*6fa0*/  HFMA2 R12, -RZ, RZ, 0, 5.9604644775390625e-08 ;  /* 0x00000001ff0c7431 */ /* 0x000fe400000001ff */
[----:B------:R-:W-:Y:S02]  /*6fb0*/  IMAD.MOV.U32 R8, RZ, RZ, 0x192 ;  /* 0x00000192ff087424 */ /* 0x000fe400078e00ff */
[----:B------:R-:W-:Y:S01]  /*6fc0*/  IMAD.MOV.U32 R13, RZ, RZ, RZ ;  /* 0x000000ffff0d7224 */ /* 0x000fe200078e00ff */
[----:B------:R-:W4:Y:S01]  /*6fd0*/  LDCU.64 UR6, c[0x4][0x78] ;  /* 0x01000f00ff0677ac */ /* 0x000f220008000a00 */
[----:B------:R-:W1:Y:S01]  /*6fe0*/  LDC.64 R2, c[0x4][R3] ;  /* 0x0100000003027b82 */ /* 0x000e620000000a00 */
[----:B------:R-:W5:Y:S01]  /*6ff0*/  LDCU.64 UR4, c[0x4][0x10] ;  /* 0x01000200ff0477ac */ /* 0x000f620008000a00 */
[----:B--2---:R-:W-:Y:S01]  /*7000*/  MOV R5, UR9 ;  /* 0x0000000900057c02 */ /* 0x004fe20008000f00 */
[----:B------:R-:W-:Y:S01]  /*7010*/  IMAD.U32 R4, RZ, RZ, UR8 ;  /* 0x00000008ff047e24 */ /* 0x000fe2000f8e00ff */
[----:B----4-:R-:W-:Y:S01]  /*7020*/  MOV R7, UR7 ;  /* 0x0000000700077c02 */ /* 0x010fe20008000f00 */
[----:B------:R-:W-:Y:S01]  /*7030*/  IMAD.U32 R6, RZ, RZ, UR6 ;  /* 0x00000006ff067e24 */ /* 0x000fe2000f8e00ff */
[----:B-----5:R-:W-:Y:S01]  /*7040*/  MOV R11, UR5 ;  /* 0x00000005000b7c02 */ /* 0x020fe20008000f00 */
[----:B------:R-:W-:Y:S02]  /*7050*/  IMAD.U32 R10, RZ, RZ, UR4 ;  /* 0x00000004ff0a7e24 */ /* 0x000fe4000f8e00ff */
[----:B------:R-:W-:Y:S07]  /*7060*/  LEPC R20, `(.L_x_112) ;  /* 0x000000001014794e */ /* 0x000fee0000000000 */
[----:B-1-3--:R-:W-:Y:S05]  /*7070*/  CALL.ABS.NOINC R2 ;  /* 0x0000000002007343 */ /* 0x00afea0003c00000 */
.L_x_112:
[----:B------:R-:W-:Y:S01]  /*7080*/  ISETP.NE.AND P6, PT, R81, RZ, PT ;  /* 0x000000ff5100720c */ /* 0x000fe20003fc5270 */
[----:B------:R-:W-:Y:S05]  /*7090*/  WARPSYNC.ALL ;  /* 0x0000000000007948 */ /* 0x000fea0003800000 */
[----:B------:R-:W-:Y:S01]  /*70a0*/  R2UR UR4, R34 ;  /* 0x00000000220472ca */ /* 0x000fe200000e0000 */
[--C-:B-1----:R-:W-:Y:S01]  /*70b0*/  HADD2.F32 R20, -RZ, R40.reuse.H0_H0 ;  /* 0x20000028ff147230 */ /* 0x102fe20000004100 */
[----:B------:R-:W1:Y:S01]  /*70c0*/  S2R R92, SR_CgaCtaId ;  /* 0x00000000005c7919 */ /* 0x000e620000008800 */
[----:B------:R-:W-:Y:S01]  /*70d0*/  HADD2.F32 R21, -RZ, R40.H1_H1 ;  /* 0x30000028ff157230 */ /* 0x000fe20000004100 */
[----:B------:R-:W-:Y:S01]  /*70e0*/  ISETP.NE.AND P0, PT, R72, RZ, PT ;  /* 0x000000ff4800720c */ /* 0x000fe20003f05270 */
[----:B------:R-:W-:Y:S01]  /*70f0*/  HADD2.F32 R36, -RZ, R41.H1_H1 ;  /* 0x30000029ff247230 */ /* 0x000fe20000004100 */
[----:B------:R-:W-:Y:S01]  /*7100*/  MOV R93, UR56 ;  /* 0x00000038005d7c02 */ /* 0x000fe20008000f00 */
[----:B------:R-:W-:Y:S01]  /*7110*/  HADD2.F32 R37, -RZ, R49.H0_H0 ;  /* 0x20000031ff257230 */ /* 0x000fe20000004100 */
[----:B------:R-:W-:Y:S01]  /*7120*/  BSSY.RECONVERGENT B0, `(.L_x_113) ;  /* 0x000004f000007945 */ /* 0x000fe20003800200 */
[----:B------:R-:W-:Y:S01]  /*7130*/  HADD2.F32 R38, -RZ, R51.H1_H1 ;  /* 0x30000033ff267230 */ /* 0x000fe20000004100 */
[----:B------:R-:W-:Y:S03]  /*7140*/  @P6 LEA R93, R93, UR50, 0x3 ;  /* 0x000000325d5d6c11 */ /* 0x000fe6000f8e18ff */
[----:B------:R-:W2:Y:S01]  /*7150*/  LDTM.16dp256bit.x4 R4, tmem[UR4+0x20] ;  /* 0x00002004000479ee */ /* 0x000ea20008120000 */
[----:B------:R-:W-:Y:S01]  /*7160*/  @P6 IADD3 R93, PT, PT, R93, 0x130, RZ ;  /* 0x000001305d5d6810 */ /* 0x000fe20007ffe0ff */
[C---:B--2---:R-:W-:Y:S01]  /*7170*/  FMUL R0, R33.reuse, R4 ;  /* 0x0000000421007220 */ /* 0x044fe20000400000 */
[C---:B------:R-:W-:Y:S01]  /*7180*/  FMUL R2, R33.reuse, R5 ;  /* 0x0000000521027220 */ /* 0x040fe20000400000 */
[C---:B------:R-:W-:Y:S01]  /*7190*/  FMUL R3, R33.reuse, R6 ;  /* 0x0000000621037220 */ /* 0x040fe20000400000 */
[----:B------:R-:W-:Y:S01]  /*71a0*/  FMUL R7, R33, R7 ;  /* 0x0000000721077220 */ /* 0x000fe20000400000 */
[C---:B------:R-:W-:Y:S01]  /*71b0*/  FFMA R0, R35.reuse, R20, R0 ;  /* 0x0000001423007223 */ /* 0x040fe20000000000 */
[----:B------:R-:W-:Y:S02]  /*71c0*/  HADD2.F32 R20, -RZ, R41.H0_H0 ;  /* 0x20000029ff147230 */ /* 0x000fe40000004100 */
[----:B------:R-:W-:Y:S01]  /*71d0*/  FFMA R2, R35, R21, R2 ;  /* 0x0000001523027223 */ /* 0x000fe20000000002 */
[C---:B------:R-:W-:Y:S01]  /*71e0*/  FMUL R4, R33.reuse, R8 ;  /* 0x0000000821047220 */ /* 0x040fe20000400000 */
[----:B------:R-:W-:Y:S01]  /*71f0*/  FMUL R5, R33, R9 ;  /* 0x0000000921057220 */ /* 0x000fe20000400000 */
[--C-:B------:R-:W-:Y:S02]  /*7200*/  HADD2.F32 R21, -RZ, R43.reuse.H0_H0 ;  /* 0x2000002bff157230 */ /* 0x100fe40000004100 */
[C---:B------:R-:W-:Y:S01]  /*7210*/  FFMA R3, R35.reuse, R20, R3 ;  /* 0x0000001423037223 */ /* 0x040fe20000000003 */
[--C-:B------:R-:W-:Y:S01]  /*7220*/  HADD2.F32 R20, -RZ, R42.reuse.H0_H0 ;  /* 0x2000002aff147230 */ /* 0x100fe20000004100 */
[----:B------:R-:W-:Y:S01]  /*7230*/  F2FP.F16.F32.PACK_AB R44, R2, R0 ;  /* 0x00000000022c723e */ /* 0x000fe200000000ff */
[----:B------:R-:W-:Y:S01]  /*7240*/  FFMA R7, R35, R36, R7 ;  /* 0x0000002423077223 */ /* 0x000fe20000000007 */
[----:B------:R-:W-:Y:S02]  /*7250*/  HADD2.F32 R36, -RZ, R42.H1_H1 ;  /* 0x3000002aff247230 */ /* 0x000fe40000004100 */
[----:B------:R-:W-:Y:S01]  /*7260*/  FMUL R6, R33, R10 ;  /* 0x0000000a21067220 */ /* 0x000fe20000400000 */
[----:B------:R-:W-:Y:S01]  /*7270*/  FFMA R4, R35, R20, R4 ;  /* 0x0000001423047223 */ /* 0x000fe20000000004 */
[----:B------:R-:W-:Y:S01]  /*7280*/  HADD2.F32 R20, -RZ, R43.H1_H1 ;  /* 0x3000002bff147230 */ /* 0x000fe20000004100 */
[----:B------:R-:W-:Y:S01]  /*7290*/  F2FP.F16.F32.PACK_AB R45, R7, R3 ;  /* 0x00000003072d723e */ /* 0x000fe200000000ff */
[----:B------:R-:W-:Y:S01]  /*72a0*/  FFMA R5, R35, R36, R5 ;  /* 0x0000002423057223 */ /* 0x000fe20000000005 */
[----:B------:R-:W-:Y:S01]  /*72b0*/  FMUL R11, R33, R11 ;  /* 0x0000000b210b7220 */ /* 0x000fe20000400000 */
[----:B------:R-:W-:Y:S01]  /*72c0*/  FFMA R6, R35, R21, R6 ;  /* 0x0000001523067223 */ /* 0x000fe20000000006 */
[--C-:B------:R-:W-:Y:S02]  /*72d0*/  HADD2.F32 R21, -RZ, R48.reuse.H0_H0 ;  /* 0x20000030ff157230 */ /* 0x100fe40000004100 */
[----:B------:R-:W-:Y:S01]  /*72e0*/  FMUL R8, R33, R12 ;  /* 0x0000000c21087220 */ /* 0x000fe20000400000 */
[----:B------:R-:W-:Y:S01]  /*72f0*/  FFMA R11, R35, R20, R11 ;  /* 0x00000014230b7223 */ /* 0x000fe2000000000b */
[----:B------:R-:W-:Y:S02]  /*7300*/  HADD2.F32 R20, -RZ, R48.H1_H1 ;  /* 0x30000030ff147230 */ /* 0x000fe40000004100 */
[----:B------:R-:W-:Y:S01]  /*7310*/  FMUL R9, R33, R13 ;  /* 0x0000000d21097220 */ /* 0x000fe20000400000 */
[----:B------:R-:W-:Y:S01]  /*7320*/  FFMA R8, R35, R21, R8 ;  /* 0x0000001523087223 */ /* 0x000fe20000000008 */
[C---:B------:R-:W-:Y:S01]  /*7330*/  FMUL R10, R33.reuse, R14 ;  /* 0x0000000e210a7220 */ /* 0x040fe20000400000 */
[----:B------:R-:W-:Y:S01]  /*7340*/  FMUL R15, R33, R15 ;  /* 0x0000000f210f7220 */ /* 0x000fe20000400000 */
[C---:B------:R-:W-:Y:S01]  /*7350*/  FFMA R9, R35.reuse, R20, R9 ;  /* 0x0000001423097223 */ /* 0x040fe20000000009 */
[----:B------:R-:W-:Y:S02]  /*7360*/  HADD2.F32 R20, -RZ, R49.H1_H1 ;  /* 0x30000031ff147230 */ /* 0x000fe40000004100 */
[----:B------:R-:W-:Y:S01]  /*7370*/  FFMA R10, R35, R37, R10 ;  /* 0x00000025230a7223 */ /* 0x000fe2000000000a */
[--C-:B------:R-:W-:Y:S02]  /*7380*/  HADD2.F32 R21, -RZ, R50.reuse.H0_H0 ;  /* 0x20000032ff157230 */ /* 0x100fe40000004100 */
[C---:B------:R-:W-:Y:S01]  /*7390*/  FMUL R12, R33.reuse, R16 ;  /* 0x00000010210c7220 */ /* 0x040fe20000400000 */
[----:B------:R-:W-:Y:S02]  /*73a0*/  HADD2.F32 R36, -RZ, R50.H1_H1 ;  /* 0x30000032ff247230 */ /* 0x000fe40000004100 */
[C---:B------:R-:W-:Y:S01]  /*73b0*/  FMUL R13, R33.reuse, R17 ;  /* 0x00000011210d7220 */ /* 0x040fe20000400000 */
[----:B------:R-:W-:Y:S02]  /*73c0*/  HADD2.F32 R37, -RZ, R51.H0_H0 ;  /* 0x20000033ff257230 */ /* 0x000fe40000004100 */
[----:B------:R-:W-:Y:S01]  /*73d0*/  FMUL R14, R33, R18 ;  /* 0x00000012210e7220 */ /* 0x000fe20000400000 */
        /* <DEDUP_REMOVED lines=12> */
[----:B------:R-:W-:Y:S02]  /*74a0*/  F2FP.F16.F32.PACK_AB R91, R19, R14 ;  /* 0x0000000e135b723e */ /* 0x000fe400000000ff */
[----:B------:R-:W-:Y:S02]  /*74b0*/  LEA R16, R39, UR50, 0x3 ;  /* 0x0000003227107c11 */ /* 0x000fe4000f8e18ff */
[----:B------:R-:W-:Y:S01]  /*74c0*/  @P6 SHF.L.U32 R17, R70, 0x1f, RZ ;  /* 0x0000001f46116819 */ /* 0x000fe200000006ff */
[----:B------:R2:W-:Y:S01]  /*74d0*/  STSM.16.M88.4 [R82+0x1200], R88 ;  /* 0x0012005852007844 */ /* 0x0005e20000000200 */
[----:B-1----:R-:W-:Y:S01]  /*74e0*/  @P6 PRMT R93, R92, 0x654, R93 ;  /* 0x000006545c5d6816 */ /* 0x002fe2000000005d */
[----:B------:R-:W-:Y:S01]  /*74f0*/  @!PT LDS RZ, [RZ] ;  /* 0x00000000fffff984 */ /* 0x000fe20000000800 */
[----:B------:R-:W-:Y:S01]  /*7500*/  @!PT LDS RZ, [RZ] ;  /* 0x00000000fffff984 */ /* 0x000fe20000000800 */
[----:B------:R-:W-:Y:S01]  /*7510*/  @!PT LDS RZ, [RZ] ;  /* 0x00000000fffff984 */ /* 0x000fe20000000800 */
[----:B------:R-:W-:Y:S01]  /*7520*/  @!PT LDS RZ, [RZ] ;  /* 0x00000000fffff984 */ /* 0x000fe20000000800 */
[----:B------:R1:W-:Y:S06]  /*7530*/  MEMBAR.ALL.CTA ;  /* 0x0000000000007992 */ /* 0x0003ec0000008000 */
[----:B-1----:R-:W1:Y:S02]  /*7540*/  FENCE.VIEW.ASYNC.S ;  /* 0x00000000000073c6 */ /* 0x002e640000000000 */
[----:B-1----:R-:W-:Y:S06]  /*7550*/  BAR.SYNC.DEFER_BLOCKING 0x1, 0x80 ;  /* 0x0042000000007b1d */ /* 0x002fec0000010000 */
[----:B------:R-:W-:Y:S05]  /*7560*/  @P0 BRA `(.L_x_114) ;  /* 0x0000000000280947 */ /* 0x000fea0003800000 */
[----:B------:R-:W-:Y:S01]  /*7570*/  R2UR UR10, R79 ;  /* 0x000000004f0a72ca */ /* 0x000fe200000e0000 */
[----:B------:R-:W-:Y:S01]  /*7580*/  UIADD3 UR4, UP0, UPT, UR54, 0x680, URZ ;  /* 0x0000068036047890 */ /* 0x000fe2000ff1e0ff */
[----:B------:R-:W-:Y:S01]  /*7590*/  R2UR UR11, R77 ;  /* 0x000000004d0b72ca */ /* 0x000fe200000e0000 */
[----:B------:R-:W-:Y:S01]  /*75a0*/  UIADD3 UR9, UPT, UPT, UR41, 0x20, URZ ;  /* 0x0000002029097890 */ /* 0x000fe2000fffe0ff */
[----:B------:R-:W-:Y:S01]  /*75b0*/  R2UR UR12, R78 ;  /* 0x000000004e0c72ca */ /* 0x000fe200000e0000 */
[----:B------:R-:W-:Y:S02]  /*75c0*/  UIADD3 UR8, UPT, UPT, UR50, 0x1200, URZ ;  /* 0x0000120032087890 */ /* 0x000fe4000fffe0ff */
[----:B------:R-:W-:Y:S10]  /*75d0*/  UIADD3.X UR5, UPT, UPT, URZ, UR55, URZ, UP0, !UPT ;  /* 0x00000037ff057290 */ /* 0x000ff400087fe4ff */
[----:B------:R1:W-:Y:S01]  /*75e0*/  UTMASTG.4D.IM2COL [UR8], [UR4] ;  /* 0x00000008040073b5 */ /* 0x0003e20008058000 */
[----:B------:R0:W-:Y:S01]  /*75f0*/  UTMACMDFLUSH ;  /* 0x00000000000079b7 */ /* 0x0001e20000000000 */
[----:B-1----:R-:W-:Y:S04]  /*7600*/  DEPBAR.LE SB0, 0x1 ;  /* 0x000080400000791a */ /* 0x002fe80000000000 */
.L_x_114:
[----:B------:R-:W-:Y:S05]  /*7610*/  BSYNC.RECONVERGENT B0 ;  /* 0x0000000000007941 */ /* 0x000fea0003800200 */
.L_x_113:
[----:B------:R-:W-:Y:S01]  /*7620*/  BAR.SYNC.DEFER_BLOCKING 0x1, 0x80 ;  /* 0x0042000000007b1d */ /* 0x000fe20000010000 */
[----:B------:R-:W-:Y:S04]  /*7630*/  UIADD3 UR40, UPT, UPT, UR56, 0x1, URZ ;  /* 0x0000000138287890 */ /* 0x000fe8000fffe0ff */
[----:B------:R-:W-:Y:S04]  /*7640*/  UISETP.NE.AND UP0, UPT, UR40, 0x4, UPT ;  /* 0x000000042800788c */ /* 0x000fe8000bf05270 */
[----:B------:R-:W-:Y:S01]  /*7650*/  USEL UR40, UR40, URZ, UP0 ;  /* 0x000000ff28287287 */ /* 0x000fe20008000000 */
[----:B------:R1:W-:Y:S01]  /*7660*/  @P6 SYNCS.ARRIVE.TRANS64.RED.A1T0 RZ, [R93+URZ], RZ ;  /* 0x000000ff5dff69a7 */ /* 0x0003e200081004ff */
[----:B------:R-:W-:Y:S01]  /*7670*/  BSSY B1, `(.L_x_115) ;  /* 0x0000014000017945 */ /* 0x000fe20003800000 */
[----:B------:R-:W4:Y:S02]  /*7680*/  @P6 SYNCS.PHASECHK.TRANS64.TRYWAIT P0, [R16+URZ+0x110], R17 ;  /* 0x00011011100065a7 */ /* 0x000f2400080011ff */
[----:B----4-:R-:W-:Y:S01]  /*7690*/  @P6 SEL R85, RZ, 0x1, !P0 ;  /* 0x00000001ff556807 */ /* 0x010fe20004000000 */
[----:B-1----:R-:W-:Y:S06]  /*76a0*/  @!P6 BRA `(.L_x_116) ;  /* 0x000000000040e947 */ /* 0x002fec0003800000 */
[----:B------:R-:W-:Y:S01]  /*76b0*/  ISETP.NE.AND P1, PT, R87, RZ, PT ;  /* 0x000000ff5700720c */ /* 0x000fe20003f25270 */
[----:B------:R-:W-:Y:S01]  /*76c0*/  BSSY B0, `(.L_x_117) ;  /* 0x0000009000007945 */ /* 0x000fe20003800000 */
[----:B------:R-:W-:Y:S11]  /*76d0*/  ISETP.NE.AND P0, PT, R85, RZ, PT ;  /* 0x000000ff5500720c */ /* 0x000ff60003f05270 */
[----:B------:R-:W-:Y:S05]  /*76e0*/  @P1 IMAD R2, R39, 0x1000, R86 ;  /* 0x0000100027021824 */ /* 0x000fea00078e0256 */
[----:B------:R-:W-:Y:S05]  /*76f0*/  @P1 IADD3 R0, PT, PT, R2, UR50, RZ ;  /* 0x0000003202001c10 */ /* 0x000fea000fffe0ff */
[----:B------:R-:W-:Y:S01]  /*7700*/  @P1 IMAD.IADD R0, R75, 0x1, R0 ;  /* 0x000000014b001824 */ /* 0x000fe200078e0200 */
[----:B------:R-:W-:Y:S06]  /*7710*/  @P0 BRA `(.L_x_118) ;  /* 0x00000000000c0947 */ /* 0x000fec0003800000 */
[----:B------:R-:W-:Y:S04]  /*7720*/  SHF.L.U32 R3, R70, 0x1f, RZ ;  /* 0x0000001f46037819 */ /* 0x000fe800000006ff */
[----:B------:R-:W1:Y:S02]  /*7730*/  SYNCS.PHASECHK.TRANS64.TRYWAIT P0, [R16+URZ+0x110], R3 ;  /* 0x00011003100075a7 */ /* 0x000e6400080011ff */
[----:B-1----:R-:W-:Y:S05]  /*7740*/  @!P0 BRA `(.L_x_119) ;  /* 0x0000002000548947 */ /* 0x002fea0003800000 */
.L_x_118:
[----:B------:R-:W-:Y:S05]  /*7750*/  BSYNC B0 ;  /* 0x0000000000007941 */ /* 0x000fea0003800000 */
.L_x_117:
[----:B------:R-:W-:Y:S02]  /*7760*/  ISETP.NE.AND P0, PT, R87, RZ, PT ;  /* 0x000000ff5700720c */ /* 0x000fe40003f05270 */
[----:B------:R-:W-:Y:S11]  /*7770*/  IADD3 R39, PT, PT, R39, 0x1, RZ ;  /* 0x0000000127277810 */ /* 0x000ff60007ffe0ff */
[----:B------:R-:W-:Y:S05]  /*7780*/  @P0 WARPSYNC.ALL ;  /* 0x0000000000000948 */ /* 0x000fea0003800000 */
[----:B------:R4:W1:Y:S04]  /*7790*/  @P0 LDSM.16.M88.4 R40, [R2+UR50+0x200] ;  /* 0x000200320228083b */ /* 0x0008680008000200 */
[----:B------:R4:W1:Y:S02]  /*77a0*/  @P0 LDSM.16.M88.4 R48, [R0+0x200] ;  /* 0x000200000030083b */ /* 0x0008640000000200 */
.L_x_116:
[----:B------:R-:W-:Y:S05]  /*77b0*/  BSYNC B1 ;  /* 0x0000000000017941 */ /* 0x000fea0003800000 */
.L_x_115:
[----:B----4-:R-:W-:Y:S05]  /*77c0*/  VIADD R0, R34, 0x40 ;  /* 0x0000004022007836 */ /* 0x010fea0000000000 */
[----:B------:R-:W-:Y:S04]  /*77d0*/  SHF.R.U32.HI R0, RZ, 0x15, R0 ;  /* 0x00000015ff007819 */ /* 0x000fe80000011600 */
[----:B------:R-:W-:Y:S11]  /*77e0*/  LOP3.LUT P0, RZ, R0, 0x3, R73, 0x48, !PT ;  /* 0x0000000300ff7812 */ /* 0x000ff60007804849 */
[----:B------:R-:W-:Y:S02]  /*77f0*/  @!UPT UIADD3 URZ, UPT, UPT, URZ, URZ, URZ ;  /* 0x000000fffffff290 */ /* 0x000fe4000fffe0ff */
[----:B------:R-:W-:Y:S05]  /*7800*/  @!P0 BRA `(.L_x_120) ;  /* 0x0000000000408947 */ /* 0x000fea0003800000 */
[----:B------:R-:W4:Y:S01]  /*7810*/  LDCU.64 UR8, c[0x4][0x70] ;  /* 0x01000e00ff0877ac */ /* 0x000f220008000a00 */
[----:B-1----:R-:W-:Y:S01]  /*7820*/  MOV R3, 0x0 ;  /* 0x0000000000037802 */ /* 0x002fe20000000f00 */
[----:B------:R-:W-:Y:S02]  /*7830*/  HFMA2 R12, -RZ, RZ, 0, 5.9604644775390625e-08 ;  /* 0x00000001ff0c7431 */ /* 0x000fe400000001ff */
[----:B------:R-:W-:Y:S02]  /*7840*/  IMAD.MOV.U32 R8, RZ, RZ, 0x192 ;  /* 0x00000192ff087424 */ /* 0x000fe400078e00ff */
[----:B------:R-:W-:Y:S01]  /*7850*/  IMAD.MOV.U32 R13, RZ, RZ, RZ ;  /* 0x000000ffff0d7224 */ /* 0x000fe200078e00ff */
[----:B------:R-:W1:Y:S01]  /*7860*/  LDCU.64 UR6, c[0x4][0x78] ;  /* 0x01000f00ff0677ac */ /* 0x000e620008000a00 */
[----:B------:R-:W2:Y:S01]  /*7870*/  LDC.64 R2, c[0x4][R3] ;  /* 0x0100000003027b82 */ /* 0x000ea20000000a00 */
[----:B------:R-:W5:Y:S01]  /*7880*/  LDCU.64 UR4, c[0x4][0x10] ;  /* 0x01000200ff0477ac */ /* 0x000f620008000a00 */
[----:B----4-:R-:W-:Y:S01]  /*7890*/  MOV R5, UR9 ;  /* 0x0000000900057c02 */ /* 0x010fe20008000f00 */
[----:B------:R-:W-:Y:S01]  /*78a0*/  IMAD.U32 R4, RZ, RZ, UR8 ;  /* 0x00000008ff047e24 */ /* 0x000fe2000f8e00ff */
[----:B-1----:R-:W-:Y:S01]  /*78b0*/  MOV R7, UR7 ;  /* 0x0000000700077c02 */ /* 0x002fe20008000f00 */
[----:B------:R-:W-:Y:S01]  /*78c0*/  IMAD.U32 R6, RZ, RZ, UR6 ;  /* 0x00000006ff067e24 */ /* 0x000fe2000f8e00ff */
[----:B-----5:R-:W-:Y:S01]  /*78d0*/  MOV R11, UR5 ;  /* 0x00000005000b7c02 */ /* 0x020fe20008000f00 */
[----:B------:R-:W-:Y:S02]  /*78e0*/  IMAD.U32 R10, RZ, RZ, UR4 ;  /* 0x00000004ff0a7e24 */ /* 0x000fe4000f8e00ff */
[----:B------:R-:W-:Y:S07]  /*78f0*/  LEPC R20, `(.L_x_120) ;  /* 0x000000001014794e */ /* 0x000fee0000000000 */
[----:B--23--:R-:W-:Y:S05]  /*7900*/  CALL.ABS.NOINC R2 ;  /* 0x0000000002007343 */ /* 0x00cfea0003c00000 */
.L_x_120:
[----:B------:R-:W-:Y:S01]  /*7910*/  ISETP.NE.AND P6, PT, R81, RZ, PT ;  /* 0x000000ff5100720c */ /* 0x000fe20003fc5270 */
[----:B------:R-:W-:Y:S05]  /*7920*/  WARPSYNC.ALL ;  /* 0x0000000000007948 */ /* 0x000fea0003800000 */
[----:B------:R-:W-:Y:S01]  /*7930*/  R2UR UR4, R34 ;  /* 0x00000000220472ca */ /* 0x000fe200000e0000 */
[--C-:B-1----:R-:W-:Y:S01]  /*7940*/  HADD2.F32 R20, -RZ, R40.reuse.H0_H0 ;  /* 0x20000028ff147230 */ /* 0x102fe20000004100 */
[----:B------:R-:W-:Y:S01]  /*7950*/  ISETP.NE.AND P0, PT, R72, RZ, PT ;  /* 0x000000ff4800720c */ /* 0x000fe20003f05270 */
[----:B------:R-:W-:Y:S01]  /*7960*/  HADD2.F32 R21, -RZ, R40.H1_H1 ;  /* 0x30000028ff157230 */ /* 0x000fe20000004100 */
[----:B------:R-:W-:Y:S01]  /*7970*/  MOV R93, UR40 ;  /* 0x00000028005d7c02 */ /* 0x000fe20008000f00 */
[----:B------:R-:W-:Y:S01]  /*7980*/  HADD2.F32 R36, -RZ, R41.H1_H1 ;  /* 0x30000029ff247230 */ /* 0x000fe20000004100 */
[----:B------:R-:W-:Y:S01]  /*7990*/  BSSY.RECONVERGENT B0, `(.L_x_121) ;  /* 0x0000050000007945 */ /* 0x000fe20003800200 */
[----:B------:R-:W-:Y:S01]  /*79a0*/  HADD2.F32 R37, -RZ, R43.H0_H0 ;  /* 0x2000002bff257230 */ /* 0x000fe20000004100 */
[----:B------:R-:W-:Y:S01]  /*79b0*/  @P6 LEA R93, R93, UR50, 0x3 ;  /* 0x000000325d5d6c11 */ /* 0x000fe2000f8e18ff */
[----:B------:R-:W-:Y:S03]  /*79c0*/  HADD2.F32 R38, -RZ, R51.H1_H1 ;  /* 0x30000033ff267230 */ /* 0x000fe60000004100 */
[----:B------:R-:W-:Y:S01]  /*79d0*/  @P6 IADD3 R93, PT, PT, R93, 0x130, RZ ;  /* 0x000001305d5d6810 */ /* 0x000fe20007ffe0ff */
[----:B------:R-:W1:Y:S03]  /*79e0*/  LDTM.16dp256bit.x4 R4, tmem[UR4+0x40] ;  /* 0x00004004000479ee */ /* 0x000e660008120000 */
[----:B------:R-:W-:Y:S01]  /*79f0*/  @P6 PRMT R93, R92, 0x654, R93 ;  /* 0x000006545c5d6816 */ /* 0x000fe2000000005d */
[C---:B-1----:R-:W-:Y:S01]  /*7a00*/  FMUL R0, R33.reuse, R4 ;  /* 0x0000000421007220 */ /* 0x042fe20000400000 */
[C---:B------:R-:W-:Y:S01]  /*7a10*/  FMUL R2, R33.reuse, R5 ;  /* 0x0000000521027220 */ /* 0x040fe20000400000 */
[C---:B------:R-:W-:Y:S01]  /*7a20*/  FMUL R3, R33.reuse, R6 ;  /* 0x0000000621037220 */ /* 0x040fe20000400000 */
[----:B------:R-:W-:Y:S01]  /*7a30*/  FMUL R7, R33, R7 ;  /* 0x0000000721077220 */ /* 0x000fe20000400000 */
[C---:B------:R-:W-:Y:S01]  /*7a40*/  FFMA R0, R35.reuse, R20, R0 ;  /* 0x0000001423007223 */ /* 0x040fe20000000000 */
[----:B------:R-:W-:Y:S02]  /*7a50*/  HADD2.F32 R20, -RZ, R41.H0_H0 ;  /* 0x20000029ff147230 */ /* 0x000fe40000004100 */
[----:B------:R-:W-:Y:S01]  /*7a60*/  FFMA R2, R35, R21, R2 ;  /* 0x0000001523027223 */ /* 0x000fe20000000002 */
[--C-:B------:R-:W-:Y:S02]  /*7a70*/  HADD2.F32 R21, -RZ, R42.reuse.H0_H0 ;  /* 0x2000002aff157230 */ /* 0x100fe40000004100 */
[C---:B------:R-:W-:Y:S01]  /*7a80*/  FMUL R4, R33.reuse, R8 ;  /* 0x0000000821047220 */ /* 0x040fe20000400000 */
[----:B------:R-:W-:Y:S01]  /*7a90*/  FMUL R5, R33, R9 ;  /* 0x0000000921057220 */ /* 0x000fe20000400000 */
[C---:B------:R-:W-:Y:S01]  /*7aa0*/  FFMA R3, R35.reuse, R20, R3 ;  /* 0x0000001423037223 */ /* 0x040fe20000000003 */
[----:B------:R-:W-:Y:S01]  /*7ab0*/  HADD2.F32 R20, -RZ, R42.H1_H1 ;  /* 0x3000002aff147230 */ /* 0x000fe20000004100 */
[----:B--2---:R-:W-:Y:S01]  /*7ac0*/  F2FP.F16.F32.PACK_AB R44, R2, R0 ;  /* 0x00000000022c723e */ /* 0x004fe200000000ff */
[C---:B------:R-:W-:Y:S01]  /*7ad0*/  FFMA R7, R35.reuse, R36, R7 ;  /* 0x0000002423077223 */ /* 0x040fe20000000007 */
[----:B------:R-:W-:Y:S01]  /*7ae0*/  FFMA R4, R35, R21, R4 ;  /* 0x0000001523047223 */ /* 0x000fe20000000004 */
[----:B------:R-:W-:Y:S01]  /*7af0*/  FMUL R6, R33, R10 ;  /* 0x0000000a21067220 */ /* 0x000fe20000400000 */
[----:B------:R-:W-:Y:S02]  /*7b00*/  HADD2.F32 R36, -RZ, R43.H1_H1 ;  /* 0x3000002bff247230 */ /* 0x000fe40000004100 */
[----:B------:R-:W-:Y:S01]  /*7b10*/  FFMA R5, R35, R20, R5 ;  /* 0x0000001423057223 */ /* 0x000fe20000000005 */
[----:B------:R-:W-:Y:S01]  /*7b20*/  FMUL R11, R33, R11 ;  /* 0x0000000b210b7220 */ /* 0x000fe20000400000 */
[----:B------:R-:W-:Y:S01]  /*7b30*/  FFMA R6, R35, R37, R6 ;  /* 0x0000002523067223 */ /* 0x000fe20000000006 */
[--C-:B------:R-:W-:Y:S02]  /*7b40*/  HADD2.F32 R20, -RZ, R48.reuse.H0_H0 ;  /* 0x20000030ff147230 */ /* 0x100fe40000004100 */
[----:B------:R-:W-:Y:S01]  /*7b50*/  FMUL R8, R33, R12 ;  /* 0x0000000c21087220 */ /* 0x000fe20000400000 */
[----:B------:R-:W-:Y:S01]  /*7b60*/  FFMA R11, R35, R36, R11 ;  /* 0x00000024230b7223 */ /* 0x000fe2000000000b */
[----:B------:R-:W-:Y:S02]  /*7b70*/  HADD2.F32 R36, -RZ, R48.H1_H1 ;  /* 0x30000030ff247230 */ /* 0x000fe40000004100 */
[C---:B------:R-:W-:Y:S01]  /*7b80*/  FMUL R9, R33.reuse, R13 ;  /* 0x0000000d21097220 */ /* 0x040fe20000400000 */
[--C-:B------:R-:W-:Y:S02]  /*7b90*/  HADD2.F32 R21, -RZ, R49.reuse.H0_H0 ;  /* 0x20000031ff157230 */ /* 0x100fe40000004100 */
[----:B------:R-:W-:Y:S01]  /*7ba0*/  FMUL R10, R33, R14 ;  /* 0x0000000e210a7220 */ /* 0x000fe20000400000 */
[C---:B------:R-:W-:Y:S01]  /*7bb0*/  FFMA R8, R35.reuse, R20, R8 ;  /* 0x0000001423087223 */ /* 0x040fe20000000008 */
[C---:B------:R-:W-:Y:S01]  /*7bc0*/  FFMA R9, R35.reuse, R36, R9 ;  /* 0x0000002423097223 */ /* 0x040fe20000000009 */
[----:B------:R-:W-:Y:S02]  /*7bd0*/  HADD2.F32 R20, -RZ, R49.H1_H1 ;  /* 0x30000031ff147230 */ /* 0x000fe40000004100 */
[----:B------:R-:W-:Y:S01]  /*7be0*/  FFMA R10, R35, R21, R10 ;  /* 0x00000015230a7223 */ /* 0x000fe2000000000a */
[C---:B------:R-:W-:Y:S01]  /*7bf0*/  FMUL R15, R33.reuse, R15 ;  /* 0x0000000f210f7220 */ /* 0x040fe20000400000 */
        /* <DEDUP_REMOVED lines=40> */
[----:B--2---:R-:W-:Y:S04]  /*7e80*/  DEPBAR.LE SB0, 0x1 ;  /* 0x000080400000791a */ /* 0x004fe80000000000 */
.L_x_122:
[----:B------:R-:W-:Y:S05]  /*7e90*/  BSYNC.RECONVERGENT B0 ;  /* 0x0000000000007941 */ /* 0x000fea0003800200 */
.L_x_121:
        /* <DEDUP_REMOVED lines=8> */
[----:B--2---:R-:W-:Y:S06]  /*7f20*/  @!P6 BRA `(.L_x_124) ;  /* 0x000000000040e947 */ /* 0x004fec0003800000 */
        /* <DEDUP_REMOVED lines=8> */
[----:B------:R-:W2:Y:S02]  /*7fb0*/  SYNCS.PHASECHK.TRANS64.TRYWAIT P0, [R17+URZ+0x110], R0 ;  /* 0x00011000110075a7 */ /* 0x000ea400080011ff */
[----:B--2---:R-:W-:Y:S05]  /*7fc0*/  @!P0 BRA `(.L_x_127) ;  /* 0x0000001800488947 */ /* 0x004fea0003800000 */
.L_x_126:
[----:B------:R-:W-:Y:S05]  /*7fd0*/  BSYNC B0 ;  /* 0x0000000000007941 */ /* 0x000fea0003800000 */
.L_x_125:
[----:B------:R-:W-:Y:S11]  /*7fe0*/  ISETP.NE.AND P0, PT, R87, RZ, PT ;  /* 0x000000ff5700720c */ /* 0x000ff60003f05270 */
[----:B------:R-:W-:Y:S02]  /*7ff0*/  @!UPT UIADD3 URZ, UPT, UPT, URZ, URZ, URZ ;  /* 0x000000fffffff290 */ /* 0x000fe4000fffe0ff */
[----:B------:R-:W-:Y:S05]  /*8000*/  @P0 WARPSYNC.ALL ;  /* 0x0000000000000948 */ /* 0x000fea0003800000 */
[----:B------:R4:W1:Y:S04]  /*8010*/  @P0 LDSM.16.M88.4 R40, [R39+UR50+0x200] ;  /* 0x000200322728083b */ /* 0x0008680008000200 */
[----:B------:R4:W1:Y:S02]  /*8020*/  @P0 LDSM.16.M88.4 R48, [R2+0x200] ;  /* 0x000200000230083b */ /* 0x0008640000000200 */
.L_x_124:
[----:B------:R-:W-:Y:S05]  /*8030*/  BSYNC B1 ;  /* 0x0000000000017941 */ /* 0x000fea0003800000 */
.L_x_123:
[----:B--2---:R-:W-:Y:S05]  /*8040*/  VIADD R0, R34, 0x60 ;  /* 0x0000006022007836 */ /* 0x004fea0000000000 */
        /* <DEDUP_REMOVED lines=9> */
[----:B------:R-:W5:Y:S01]  /*80e0*/  LDCU.64 UR6, c[0x4][0x78] ;  /* 0x01000f00ff0677ac */ /* 0x000f620008000a00 */
[----:B----4-:R-:W4:Y:S01]  /*80f0*/  LDC.64 R2, c[0x4][R3] ;  /* 0x0100000003027b82 */ /* 0x010f220000000a00 */
[----:B------:R-:W3:Y:S01]  /*8100*/  LDCU.64 UR4, c[0x4][0x10] ;  /* 0x01000200ff0477ac */ /* 0x000ee20008000a00 */
[----:B--2---:R-:W-:Y:S01]  /*8110*/  MOV R5, UR9 ;  /* 0x0000000900057c02 */ /* 0x004fe20008000f00 */
[----:B------:R-:W-:Y:S01]  /*8120*/  IMAD.U32 R4, RZ, RZ, UR8 ;  /* 0x00000008ff047e24 */ /* 0x000fe2000f8e00ff */
[----:B-----5:R-:W-:Y:S01]  /*8130*/  MOV R7, UR7 ;  /* 0x0000000700077c02 */ /* 0x020fe20008000f00 */
[----:B------:R-:W-:Y:S01]  /*8140*/  IMAD.U32 R6, RZ, RZ, UR6 ;  /* 0x00000006ff067e24 */ /* 0x000fe2000f8e00ff */
[----:B---3--:R-:W-:Y:S01]  /*8150*/  MOV R11, UR5 ;  /* 0x00000005000b7c02 */ /* 0x008fe20008000f00 */
[----:B------:R-:W-:Y:S02]  /*8160*/  IMAD.U32 R10, RZ, RZ, UR4 ;  /* 0x00000004ff0a7e24 */ /* 0x000fe4000f8e00ff */
[----:B------:R-:W-:Y:S07]  /*8170*/  LEPC R20, `(.L_x_128) ;  /* 0x000000001014794e */ /* 0x000fee0000000000 */
[----:B-1--4-:R-:W-:Y:S05]  /*8180*/  CALL.ABS.NOINC R2 ;  /* 0x0000000002007343 */ /* 0x012fea0003c00000 */
.L_x_128:
[----:B------:R-:W-:Y:S01]  /*8190*/  ISETP.NE.AND P0, PT, R72, RZ, PT ;  /* 0x000000ff4800720c */ /* 0x000fe20003f05270 */
[----:B------:R-:W-:Y:S05]  /*81a0*/  WARPSYNC.ALL ;  /* 0x0000000000007948 */ /* 0x000fea0003800000 */
[----:B------:R-:W-:Y:S01]  /*81b0*/  R2UR UR4, R34 ;  /* 0x00000000220472ca */ /* 0x000fe200000e0000 */
[--C-:B-1----:R-:W-:Y:S01]  /*81c0*/  HADD2.F32 R20, -RZ, R40.reuse.H0_H0 ;  /* 0x20000028ff147230 */ /* 0x102fe20000004100 */
[----:B------:R-:W-:Y:S01]  /*81d0*/  R2UR UR5, R83 ;  /* 0x00000000530572ca */ /* 0x000fe200000e0000 */
[----:B------:R-:W-:Y:S01]  /*81e0*/  HADD2.F32 R36, -RZ, R40.H1_H1 ;  /* 0x30000028ff247230 */ /* 0x000fe20000004100 */
[----:B------:R-:W-:Y:S01]  /*81f0*/  BSSY.RECONVERGENT B0, `(.L_x_129) ;  /* 0x0000050000007945 */ /* 0x000fe20003800200 */
[--C-:B------:R-:W-:Y:S02]  /*8200*/  HADD2.F32 R21, -RZ, R41.reuse.H0_H0 ;  /* 0x20000029ff157230 */ /* 0x100fe40000004100 */
[----:B------:R-:W-:Y:S02]  /*8210*/  HADD2.F32 R38, -RZ, R41.H1_H1 ;  /* 0x30000029ff267230 */ /* 0x000fe40000004100 */
[--C-:B------:R-:W-:Y:S02]  /*8220*/  HADD2.F32 R37, -RZ, R42.reuse.H0_H0 ;  /* 0x2000002aff257230 */ /* 0x100fe40000004100 */
[----:B------:R-:W-:Y:S02]  /*8230*/  HADD2.F32 R40, -RZ, R42.H1_H1 ;  /* 0x3000002aff287230 */ /* 0x000fe40000004100 */
[----:B------:R-:W1:Y:S01]  /*8240*/  LDTM.16dp256bit.x4 R4, tmem[UR4+0x60] ;  /* 0x00006004000479ee */ /* 0x000e620008120000 */
[----:B------:R-:W-:Y:S01]  /*8250*/  NOP ;  /* 0x0000000000007918 */ /* 0x000fe20000000000 */
[--C-:B----4-:R-:W-:Y:S01]  /*8260*/  HADD2.F32 R39, -RZ, R43.reuse.H0_H0 ;  /* 0x2000002bff277230 */ /* 0x110fe20000004100 */
[----:B------:R-:W-:Y:S01]  /*8270*/  UIADD3 UR5, UPT, UPT, UR5, 0x180, URZ ;  /* 0x0000018005057890 */ /* 0x000fe2000fffe0ff */
[----:B------:R-:W-:Y:S02]  /*8280*/  HADD2.F32 R41, -RZ, R43.H1_H1 ;  /* 0x3000002bff297230 */ /* 0x000fe40000004100 */
[--C-:B------:R-:W-:Y:S01]  /*8290*/  HADD2.F32 R42, -RZ, R48.reuse.H0_H0 ;  /* 0x20000030ff2a7230 */ /* 0x100fe20000004100 */
[----:B------:R-:W-:Y:S01]  /*82a0*/  UPRMT UR5, UR45, 0x654, UR5 ;  /* 0x000006542d057896 */ /* 0x000fe20008000005 */
[----:B------:R-:W-:Y:S02]  /*82b0*/  HADD2.F32 R43, -RZ, R48.H1_H1 ;  /* 0x30000030ff2b7230 */ /* 0x000fe40000004100 */
[--C-:B------:R-:W-:Y:S02]  /*82c0*/  HADD2.F32 R44, -RZ, R49.reuse.H0_H0 ;  /* 0x20000031ff2c7230 */ /* 0x100fe40000004100 */
[----:B------:R-:W-:Y:S02]  /*82d0*/  HADD2.F32 R46, -RZ, R49.H1_H1 ;  /* 0x30000031ff2e7230 */ /* 0x000fe40000004100 */
[--C-:B------:R-:W-:Y:S02]  /*82e0*/  HADD2.F32 R45, -RZ, R50.reuse.H0_H0 ;  /* 0x20000032ff2d7230 */ /* 0x100fe40000004100 */
[----:B-1----:R-:W-:Y:S01]  /*82f0*/  SYNCS.ARRIVE.TRANS64.RED.A1T0 RZ, [UR5], RZ ;  /* 0x000000ffffff79a7 */ /* 0x002fe20008100405 */
[----:B------:R-:W-:Y:S02]  /*8300*/  HADD2.F32 R48, -RZ, R50.H1_H1 ;  /* 0x30000032ff307230 */ /* 0x000fe40000004100 */
[--C-:B------:R-:W-:Y:S02]  /*8310*/  HADD2.F32 R47, -RZ, R51.reuse.H0_H0 ;  /* 0x20000033ff2f7230 */ /* 0x100fe40000004100 */
[----:B------:R-:W-:Y:S02]  /*8320*/  HADD2.F32 R50, -RZ, R51.H1_H1 ;  /* 0x30000033ff327230 */ /* 0x000fe40000004100 */
[C---:B------:R-:W-:Y:S01]  /*8330*/  FMUL R4, R33.reuse, R4 ;  /* 0x0000000421047220 */ /* 0x040fe20000400000 */
[C---:B------:R-:W-:Y:S01]  /*8340*/  FMUL R5, R33.reuse, R5 ;  /* 0x0000000521057220 */ /* 0x040fe20000400000 */
[C---:B------:R-:W-:Y:S01]  /*8350*/  FMUL R6, R33.reuse, R6 ;  /* 0x0000000621067220 */ /* 0x040fe20000400000 */
[----:B------:R-:W-:Y:S01]  /*8360*/  FMUL R7, R33, R7 ;  /* 0x0000000721077220 */ /* 0x000fe20000400000 */
[C---:B------:R-:W-:Y:S01]  /*8370*/  FFMA R4, R35.reuse, R20, R4 ;  /* 0x0000001423047223 */ /* 0x040fe20000000004 */
[C---:B------:R-:W-:Y:S01]  /*8380*/  FFMA R5, R35.reuse, R36, R5 ;  /* 0x0000002423057223 */ /* 0x040fe20000000005 */
[C---:B------:R-:W-:Y:S01]  /*8390*/  FFMA R6, R35.reuse, R21, R6 ;  /* 0x0000001523067223 */ /* 0x040fe20000000006 */
[----:B------:R-:W-:Y:S01]  /*83a0*/  FFMA R7, R35, R38, R7 ;  /* 0x0000002623077223 */ /* 0x000fe20000000007 */
[C---:B------:R-:W-:Y:S01]  /*83b0*/  FMUL R8, R33.reuse, R8 ;  /* 0x0000000821087220 */ /* 0x040fe20000400000 */
[----:B------:R-:W-:Y:S01]  /*83c0*/  FMUL R9, R33, R9 ;  /* 0x0000000921097220 */ /* 0x000fe20000400000 */
[----:B------:R-:W-:Y:S01]  /*83d0*/  F2FP.F16.F32.PACK_AB R88, R5, R4 ;  /* 0x000000040558723e */ /* 0x000fe200000000ff */
[----:B------:R-:W-:Y:S01]  /*83e0*/  FMUL R0, R33, R10 ;  /* 0x0000000a21007220 */ /* 0x000fe20000400000 */
[----:B------:R-:W-:Y:S01]  /*83f0*/  F2FP.F16.F32.PACK_AB R89, R7, R6 ;  /* 0x000000060759723e */ /* 0x000fe200000000ff */
[C---:B------:R-:W-:Y:S01]  /*8400*/  FFMA R8, R35.reuse, R37, R8 ;  /* 0x0000002523087223 */ /* 0x040fe20000000008 */
[----:B------:R-:W-:Y:S01]  /*8410*/  FFMA R9, R35, R40, R9 ;  /* 0x0000002823097223 */ /* 0x000fe20000000009 */
[C---:B------:R-:W-:Y:S01]  /*8420*/  FMUL R2, R33.reuse, R11 ;  /* 0x0000000b21027220 */ /* 0x040fe20000400000 */
[C---:B------:R-:W-:Y:S01]  /*8430*/  FMUL R3, R33.reuse, R12 ;  /* 0x0000000c21037220 */ /* 0x040fe20000400000 */
[----:B------:R-:W-:Y:S01]  /*8440*/  FMUL R10, R33, R13 ;  /* 0x0000000d210a7220 */ /* 0x000fe20000400000 */
[----:B------:R-:W-:Y:S01]  /*8450*/  FFMA R0, R35, R39, R0 ;  /* 0x0000002723007223 */ /* 0x000fe20000000000 */
        /* <DEDUP_REMOVED lines=41> */
.L_x_130:
[----:B------:R-:W-:Y:S05]  /*86f0*/  BSYNC.RECONVERGENT B0 ;  /* 0x0000000000007941 */ /* 0x000fea0003800200 */
.L_x_129:
[----:B------:R-:W-:Y:S01]  /*8700*/  BAR.SYNC.DEFER_BLOCKING 0x1, 0x80 ;  /* 0x0042000000007b1d */ /* 0x000fe20000010000 */
[----:B------:R-:W-:Y:S01]  /*8710*/  UISETP.NE.AND UP0, UPT, UR52, -0x4, UPT ;  /* 0xfffffffc3400788c */ /* 0x000fe2000bf05270 */
[----:B------:R-:W-:Y:S08]  /*8720*/  IADD3 R0, PT, PT, R30, 0x1, RZ ;  /* 0x000000011e007810 */ /* 0x000ff00007ffe0ff */
[----:B------:R-:W-:Y:S05]  /*8730*/  BRA.U !UP0, `(.L_x_131) ;  /* 0x0000000108247547 */ /* 0x000fea000b800000 */
[----:B------:R-:W-:Y:S01]  /*8740*/  ISETP.NE.AND P0, PT, R81, RZ, PT ;  /* 0x000000ff5100720c */ /* 0x000fe20003f05270 */
[----:B------:R-:W-:Y:S01]  /*8750*/  IMAD.U32 R2, RZ, RZ, UR56 ;  /* 0x00000038ff027e24 */ /* 0x000fe2000f8e00ff */
[----:B------:R-:W-:Y:S04]  /*8760*/  UIADD3 UR56, UPT, UPT, UR56, 0x1, URZ ;  /* 0x0000000138387890 */ /* 0x000fe8000fffe0ff */
[----:B------:R-:W-:Y:S04]  /*8770*/  UISETP.NE.AND UP0, UPT, UR56, 0x4, UPT ;  /* 0x000000043800788c */ /* 0x000fe8000bf05270 */
[----:B------:R-:W-:Y:S03]  /*8780*/  USEL UR56, UR56, URZ, UP0 ;  /* 0x000000ff38387287 */ /* 0x000fe60008000000 */
[----:B------:R-:W-:Y:S05]  /*8790*/  @P0 LEA R2, R2, UR50, 0x3 ;  /* 0x0000003202020c11 */ /* 0x000fea000f8e18ff */
[----:B------:R-:W-:Y:S05]  /*87a0*/  @P0 VIADD R3, R2, 0x130 ;  /* 0x0000013002030836 */ /* 0x000fea0000000000 */
[----:B------:R-:W-:Y:S04]  /*87b0*/  @P0 PRMT R3, R92, 0x654, R3 ;  /* 0x000006545c030816 */ /* 0x000fe80000000003 */
[----:B------:R2:W-:Y:S03]  /*87c0*/  @P0 SYNCS.ARRIVE.TRANS64.RED.A1T0 RZ, [R3+URZ], RZ ;  /* 0x000000ff03ff09a7 */ /* 0x0005e600081004ff */
.L_x_131:
[----:B------:R-:W-:Y:S01]  /*87d0*/  ISETP.NE.AND P1, PT, R76, RZ, PT ;  /* 0x000000ff4c00720c */ /* 0x000fe20003f25270 */
[----:B------:R-:W-:Y:S01]  /*87e0*/  UIADD3 UR52, UPT, UPT, UR52, 0x4, URZ ;  /* 0x0000000434347890 */ /* 0x000fe2000fffe0ff */
[----:B------:R-:W-:Y:S01]  /*87f0*/  ISETP.NE.AND P0, PT, R0, 0x2, PT ;  /* 0x000000020000780c */ /* 0x000fe20003f05270 */
[----:B------:R-:W-:Y:S01]  /*8800*/  UMOV UR57, UR51 ;  /* 0x0000003300397c82 */ /* 0x000fe20008000000 */
[----:B------:R-:W-:Y:S01]  /*8810*/  LOP3.LUT R68, R68, 0x1, RZ, 0x3c, !PT ;  /* 0x0000000144447812 */ /* 0x000fe200078e3cff */
[----:B------:R-:W-:Y:S01]  /*8820*/  IMAD.IADD R16, R29, 0x1, R62 ;  /* 0x000000011d107824 */ /* 0x000fe200078e023e */
[----:B------:R-:W-:Y:S01]  /*8830*/  SEL R2, RZ, 0x1, P0 ;  /* 0x00000001ff027807 */ /* 0x000fe20000000000 */
[----:B------:R-:W-:Y:S01]  /*8840*/  IMAD.IADD R19, R31, 0x1, R64 ;  /* 0x000000011f137824 */ /* 0x000fe200078e0240 */
[----:B------:R-:W-:Y:S02]  /*8850*/  SEL R30, R0, RZ, P0 ;  /* 0x000000ff001e7207 */ /* 0x000fe40000000000 */
[----:B------:R-:W-:Y:S03]  /*8860*/  LOP3.LUT R69, R69, R2, RZ, 0x3c, !PT ;  /* 0x0000000245457212 */ /* 0x000fe600078e3cff */
[----:B------:R-:W-:Y:S05]  /*8870*/  @P1 BRA `(.L_x_132) ;  /* 0xffffffd000041947 */ /* 0x000fea000383ffff */
[----:B------:R-:W-:-:S09]  /*8880*/  UISETP.NE.AND UP0, UPT, UR53, URZ, UPT ;  /* 0x000000ff3500728c */ /* 0x000fd2000bf05270 */
[----:B------:R-:W-:Y:S05]  /*8890*/  BRA.U !UP0, `(.L_x_133) ;  /* 0x0000000108487547 */ /* 0x000fea000b800000 */
[----:B------:R-:W4:Y:S02]  /*88a0*/  LDCU.64 UR4, c[0x0][0x890] ;  /* 0x00011200ff0477ac */ /* 0x000f240008000a00 */
[----:B----4-:R-:W-:-:S04]  /*88b0*/  UISETP.NE.U32.AND UP0, UPT, UR4, URZ, UPT ;  /* 0x000000ff0400728c */ /* 0x010fc8000bf05070 */
[----:B------:R-:W-:-:S09]  /*88c0*/  UISETP.NE.AND.EX UP0, UPT, UR5, URZ, UPT, UP0 ;  /* 0x000000ff0500728c */ /* 0x000fd2000bf05300 */
[----:B------:R-:W-:Y:S05]  /*88d0*/  BRA.U UP0, `(.L_x_134) ;  /* 0x00000001000c7547 */ /* 0x000fea000b800000 */
[----:B------:R-:W-:-:S13]  /*88e0*/  FSETP.NEU.AND P0, PT, R35, RZ, PT ;  /* 0x000000ff2300720b */ /* 0x000fda0003f0d000 */
[----:B------:R-:W-:Y:S05]  /*88f0*/  @!P0 EXIT ;  /* 0x000000000000894d */ /* 0x000fea0003800000 */
[----:B------:R-:W-:Y:S05]  /*8900*/  BRA `(.L_x_133) ;  /* 0x00000000002c7947 */ /* 0x000fea0003800000 */
.L_x_134:
[----:B------:R-:W-:Y:S01]  /*8910*/  ISETP.NE.AND P0, PT, R80, RZ, PT ;  /* 0x000000ff5000720c */ /* 0x000fe20003f05270 */
[----:B------:R-:W-:-:S12]  /*8920*/  BSSY.RECONVERGENT B0, `(.L_x_133) ;  /* 0x0000009000007945 */ /* 0x000fd80003800200 */
[----:B------:R-:W-:Y:S05]  /*8930*/  @P0 BRA `(.L_x_135) ;  /* 0x0000000000140947 */ /* 0x000fea0003800000 */
[----:B------:R-:W4:Y:S02]  /*8940*/  LDCU.64 UR4, c[0x0][0x888] ;  /* 0x00011100ff0477ac */ /* 0x000f240008000a00 */
[----:B----4-:R-:W-:-:S04]  /*8950*/  ISETP.NE.U32.AND P0, PT, RZ, UR4, PT ;  /* 0x00000004ff007c0c */ /* 0x010fc8000bf05070 */
[----:B------:R-:W-:-:S13]  /*8960*/  ISETP.NE.AND.EX P0, PT, RZ, UR5, PT, P0 ;  /* 0x00000005ff007c0c */ /* 0x000fda000bf05300 */
[----:B------:R-:W-:Y:S05]  /*8970*/  @!P0 EXIT ;  /* 0x000000000000894d */ /* 0x000fea0003800000 */
[----:B------:R-:W-:Y:S05]  /*8980*/  BRA `(.L_x_136) ;  /* 0x0000000000087947 */ /* 0x000fea0003800000 */
.L_x_135:
[----:B------:R-:W-:-:S13]  /*8990*/  FSETP.NEU.AND P0, PT, R35, RZ, PT ;  /* 0x000000ff2300720b */ /* 0x000fda0003f0d000 */
[----:B------:R-:W-:Y:S05]  /*89a0*/  @!P0 EXIT ;  /* 0x000000000000894d */ /* 0x000fea0003800000 */
.L_x_136:
[----:B------:R-:W-:Y:S05]  /*89b0*/  BSYNC.RECONVERGENT B0 ;  /* 0x0000000000007941 */ /* 0x000fea0003800200 */
.L_x_133:
[----:B------:R-:W-:Y:S01]  /*89c0*/  ULEA UR4, UR56, UR50, 0x3 ;  /* 0x0000003238047291 */ /* 0x000fe2000f8e18ff */
[----:B------:R-:W-:-:S04]  /*89d0*/  DEPBAR.LE SB0, 0x0 ;  /* 0x000080000000791a */ /* 0x000fc80000000000 */
[----:B------:R-:W-:-:S04]  /*89e0*/  UIADD3 UR4, UPT, UPT, UR4, 0x130, URZ ;  /* 0x0000013004047890 */ /* 0x000fc8000fffe0ff */
[----:B------:R-:W-:-:S09]  /*89f0*/  UPRMT UR4, UR45, 0x654, UR4 ;  /* 0x000006542d047896 */ /* 0x000fd20008000004 */
[----:B------:R-:W-:Y:S01]  /*8a00*/  SYNCS.ARRIVE.TRANS64.RED.A1T0 RZ, [UR4], RZ ;  /* 0x000000ffffff79a7 */ /* 0x000fe20008100404 */
[----:B------:R-:W-:Y:S05]  /*8a10*/  EXIT ;  /* 0x000000000000794d */ /* 0x000fea0003800000 */
.L_x_20:
[----:B------:R-:W-:Y:S07]  /*8a20*/  MOV R2, UR17 ;  /* 0x0000001100027c02 */ /* 0x000fee0008000f00 */
.L_x_137:
[----:B-1----:R1:W2:Y:S02]  /*8a30*/  SYNCS.PHASECHK.TRANS64.TRYWAIT P1, [R2+URZ+0x88], R5 ;  /* 0x00008805020075a7 */ /* 0x0022a400080211ff */
[----:B--2---:R-:W-:Y:S05]  /*8a40*/  @!P1 NANOSLEEP.SYNCS 0x989680 ;  /* 0x009896800000995d */ /* 0x004fea0003900000 */
[----:B------:R-:W2:Y:S02]  /*8a50*/  @!P1 SYNCS.PHASECHK.TRANS64 P1, [R2+URZ+0x88], R5 ;  /* 0x00008805020095a7 */ /* 0x000ea400080210ff */
[----:B--2---:R-:W-:Y:S05]  /*8a60*/  @!P1 BRA `(.L_x_137) ;  /* 0xfffffffc00f09947 */ /* 0x004fea000383ffff */
[----:B------:R-:W-:Y:S05]  /*8a70*/  BRA `(.L_x_19) ;  /* 0xffffff8c00c07947 */ /* 0x000fea000383ffff */
.L_x_26:
[----:B------:R-:W-:Y:S07]  /*8a80*/  MOV R2, UR25 ;  /* 0x0000001900027c02 */ /* 0x000fee0008000f00 */
.L_x_138:
[----:B-1----:R1:W2:Y:S02]  /*8a90*/  SYNCS.PHASECHK.TRANS64.TRYWAIT P0, [R2+URZ+0x88], R5 ;  /* 0x00008805020075a7 */ /* 0x0022a400080011ff */
[----:B--2---:R-:W-:Y:S05]  /*8aa0*/  @!P0 NANOSLEEP.SYNCS 0x989680 ;  /* 0x009896800000895d */ /* 0x004fea0003900000 */
[----:B------:R-:W2:Y:S02]  /*8ab0*/  @!P0 SYNCS.PHASECHK.TRANS64 P0, [R2+URZ+0x88], R5 ;  /* 0x00008805020085a7 */ /* 0x000ea400080010ff */
[----:B--2---:R-:W-:Y:S05]  /*8ac0*/  @!P0 BRA `(.L_x_138) ;  /* 0xfffffffc00f08947 */ /* 0x004fea000383ffff */
[----:B------:R-:W-:Y:S05]  /*8ad0*/  BRA `(.L_x_25) ;  /* 0xffffff9400447947 */ /* 0x000fea000383ffff */
.L_x_30:
[----:B-1----:R-:W-:-:S07]  /*8ae0*/  MOV R2, UR22 ;  /* 0x0000001600027c02 */ /* 0x002fce0008000f00 */
.L_x_139:
[----:B-1----:R1:W4:Y:S02]  /*8af0*/  SYNCS.PHASECHK.TRANS64.TRYWAIT P0, [R2+URZ+0x160], R3 ;  /* 0x00016003020075a7 */ /* 0x00232400080011ff */
[----:B----4-:R-:W-:Y:S05]  /*8b00*/  @!P0 NANOSLEEP.SYNCS 0x989680 ;  /* 0x009896800000895d */ /* 0x010fea0003900000 */
[----:B------:R-:W4:Y:S02]  /*8b10*/  @!P0 SYNCS.PHASECHK.TRANS64 P0, [R2+URZ+0x160], R3 ;  /* 0x00016003020085a7 */ /* 0x000f2400080010ff */
[----:B----4-:R-:W-:Y:S05]  /*8b20*/  @!P0 BRA `(.L_x_139) ;  /* 0xfffffffc00f08947 */ /* 0x010fea000383ffff */
[----:B------:R-:W-:Y:S05]  /*8b30*/  BRA `(.L_x_140) ;  /* 0xffffff9800207947 */ /* 0x000fea000383ffff */
.L_x_34:
[----:B------:R-:W-:-:S07]  /*8b40*/  MOV R0, UR4 ;  /* 0x0000000400007c02 */ /* 0x000fce0008000f00 */
.L_x_141:
[----:B-1----:R1:W4:Y:S02]  /*8b50*/  SYNCS.PHASECHK.TRANS64.TRYWAIT P0, [R0+URZ], R3 ;  /* 0x00000003000075a7 */ /* 0x00232400080011ff */
[----:B----4-:R-:W-:Y:S05]  /*8b60*/  @!P0 NANOSLEEP.SYNCS 0x989680 ;  /* 0x009896800000895d */ /* 0x010fea0003900000 */
[----:B------:R-:W4:Y:S02]  /*8b70*/  @!P0 SYNCS.PHASECHK.TRANS64 P0, [R0+URZ], R3 ;  /* 0x00000003000085a7 */ /* 0x000f2400080010ff */
[----:B----4-:R-:W-:Y:S05]  /*8b80*/  @!P0 BRA `(.L_x_141) ;  /* 0xfffffffc00f08947 */ /* 0x010fea000383ffff */
[----:B------:R-:W-:Y:S05]  /*8b90*/  BRA `(.L_x_142) ;  /* 0xffffff9c00787947 */ /* 0x000fea000383ffff */
.L_x_35:
[----:B------:R-:W-:-:S07]  /*8ba0*/  MOV R0, UR4 ;  /* 0x0000000400007c02 */ /* 0x000fce0008000f00 */
.L_x_143:
[----:B-1----:R1:W4:Y:S02]  /*8bb0*/  SYNCS.PHASECHK.TRANS64.TRYWAIT P0, [R0+URZ], R3 ;  /* 0x00000003000075a7 */ /* 0x00232400080011ff */
[----:B----4-:R-:W-:Y:S05]  /*8bc0*/  @!P0 NANOSLEEP.SYNCS 0x989680 ;  /* 0x009896800000895d */ /* 0x010fea0003900000 */
[----:B------:R-:W4:Y:S02]  /*8bd0*/  @!P0 SYNCS.PHASECHK.TRANS64 P0, [R0+URZ], R3 ;  /* 0x00000003000085a7 */ /* 0x000f2400080010ff */
[----:B----4-:R-:W-:Y:S05]  /*8be0*/  @!P0 BRA `(.L_x_143) ;  /* 0xfffffffc00f08947 */ /* 0x010fea000383ffff */
[----:B------:R-:W-:Y:S05]  /*8bf0*/  BRA `(.L_x_144) ;  /* 0xffffff9c00887947 */ /* 0x000fea000383ffff */
.L_x_36:
[----:B------:R-:W-:-:S07]  /*8c00*/  MOV R0, UR4 ;  /* 0x0000000400007c02 */ /* 0x000fce0008000f00 */
.L_x_145:
[----:B-1----:R1:W4:Y:S02]  /*8c10*/  SYNCS.PHASECHK.TRANS64.TRYWAIT P0, [R0+URZ], R3 ;  /* 0x00000003000075a7 */ /* 0x00232400080011ff */
[----:B----4-:R-:W-:Y:S05]  /*8c20*/  @!P0 NANOSLEEP.SYNCS 0x989680 ;  /* 0x009896800000895d */ /* 0x010fea0003900000 */
[----:B------:R-:W4:Y:S02]  /*8c30*/  @!P0 SYNCS.PHASECHK.TRANS64 P0, [R0+URZ], R3 ;  /* 0x00000003000085a7 */ /* 0x000f2400080010ff */
[----:B----4-:R-:W-:Y:S05]  /*8c40*/  @!P0 BRA `(.L_x_145) ;  /* 0xfffffffc00f08947 */ /* 0x010fea000383ffff */
[----:B------:R-:W-:Y:S05]  /*8c50*/  BRA `(.L_x_146) ;  /* 0xffffff9c00987947 */ /* 0x000fea000383ffff */
.L_x_37:
[----:B------:R-:W-:-:S07]  /*8c60*/  MOV R0, UR4 ;  /* 0x0000000400007c02 */ /* 0x000fce0008000f00 */
.L_x_147:
[----:B-1----:R1:W4:Y:S02]  /*8c70*/  SYNCS.PHASECHK.TRANS64.TRYWAIT P0, [R0+URZ], R3 ;  /* 0x00000003000075a7 */ /* 0x00232400080011ff */
[----:B----4-:R-:W-:Y:S05]  /*8c80*/  @!P0 NANOSLEEP.SYNCS 0x989680 ;  /* 0x009896800000895d */ /* 0x010fea0003900000 */
[----:B------:R-:W4:Y:S02]  /*8c90*/  @!P0 SYNCS.PHASECHK.TRANS64 P0, [R0+URZ], R3 ;  /* 0x00000003000085a7 */ /* 0x000f2400080010ff */
[----:B----4-:R-:W-:Y:S05]  /*8ca0*/  @!P0 BRA `(.L_x_147) ;  /* 0xfffffffc00f08947 */ /* 0x010fea000383ffff */
[----:B------:R-:W-:Y:S05]  /*8cb0*/  BRA `(.L_x_148) ;  /* 0xffffff9c00a87947 */ /* 0x000fea000383ffff */
.L_x_38:
[----:B------:R-:W-:-:S07]  /*8cc0*/  MOV R0, UR4 ;  /* 0x0000000400007c02 */ /* 0x000fce0008000f00 */
.L_x_149:
[----:B-1----:R1:W4:Y:S02]  /*8cd0*/  SYNCS.PHASECHK.TRANS64.TRYWAIT P0, [R0+URZ], R3 ;  /* 0x00000003000075a7 */ /* 0x00232400080011ff */
[----:B----4-:R-:W-:Y:S05]  /*8ce0*/  @!P0 NANOSLEEP.SYNCS 0x989680 ;  /* 0x009896800000895d */ /* 0x010fea0003900000 */
[----:B------:R-:W4:Y:S02]  /*8cf0*/  @!P0 SYNCS.PHASECHK.TRANS64 P0, [R0+URZ], R3 ;  /* 0x00000003000085a7 */ /* 0x000f2400080010ff */
[----:B----4-:R-:W-:Y:S05]  /*8d00*/  @!P0 BRA `(.L_x_149) ;  /* 0xfffffffc00f08947 */ /* 0x010fea000383ffff */
[----:B------:R-:W-:Y:S05]  /*8d10*/  BRA `(.L_x_150) ;  /* 0xffffff9c00b87947 */ /* 0x000fea000383ffff */
.L_x_39:
[----:B------:R-:W-:-:S07]  /*8d20*/  MOV R0, UR4 ;  /* 0x0000000400007c02 */ /* 0x000fce0008000f00 */
.L_x_151:
[----:B-1----:R1:W4:Y:S02]  /*8d30*/  SYNCS.PHASECHK.TRANS64.TRYWAIT P0, [R0+URZ], R3 ;  /* 0x00000003000075a7 */ /* 0x00232400080011ff */
[----:B----4-:R-:W-:Y:S05]  /*8d40*/  @!P0 NANOSLEEP.SYNCS 0x989680 ;  /* 0x009896800000895d */ /* 0x010fea0003900000 */
[----:B------:R-:W4:Y:S02]  /*8d50*/  @!P0 SYNCS.PHASECHK.TRANS64 P0, [R0+URZ], R3 ;  /* 0x00000003000085a7 */ /* 0x000f2400080010ff */
[----:B----4-:R-:W-:Y:S05]  /*8d60*/  @!P0 BRA `(.L_x_151) ;  /* 0xfffffffc00f08947 */ /* 0x010fea000383ffff */
[----:B------:R-:W-:Y:S05]  /*8d70*/  BRA `(.L_x_152) ;  /* 0xffffff9c00c87947 */ /* 0x000fea000383ffff */
.L_x_40:
[----:B------:R-:W-:-:S07]  /*8d80*/  MOV R0, UR4 ;  /* 0x0000000400007c02 */ /* 0x000fce0008000f00 */
.L_x_153:
[----:B-1----:R1:W4:Y:S02]  /*8d90*/  SYNCS.PHASECHK.TRANS64.TRYWAIT P0, [R0+URZ], R3 ;  /* 0x00000003000075a7 */ /* 0x00232400080011ff */
[----:B----4-:R-:W-:Y:S05]  /*8da0*/  @!P0 NANOSLEEP.SYNCS 0x989680 ;  /* 0x009896800000895d */ /* 0x010fea0003900000 */
[----:B------:R-:W4:Y:S02]  /*8db0*/  @!P0 SYNCS.PHASECHK.TRANS64 P0, [R0+URZ], R3 ;  /* 0x00000003000085a7 */ /* 0x000f2400080010ff */
[----:B----4-:R-:W-:Y:S05]  /*8dc0*/  @!P0 BRA `(.L_x_153) ;  /* 0xfffffffc00f08947 */ /* 0x010fea000383ffff */
[----:B------:R-:W-:Y:S05]  /*8dd0*/  BRA `(.L_x_154) ;  /* 0xffffff9c00d87947 */ /* 0x000fea000383ffff */
.L_x_41:
[----:B------:R-:W-:-:S07]  /*8de0*/  MOV R0, UR4 ;  /* 0x0000000400007c02 */ /* 0x000fce0008000f00 */
.L_x_155:
[----:B-1----:R1:W4:Y:S02]  /*8df0*/  SYNCS.PHASECHK.TRANS64.TRYWAIT P0, [R0+URZ], R3 ;  /* 0x00000003000075a7 */ /* 0x00232400080011ff */
[----:B----4-:R-:W-:Y:S05]  /*8e00*/  @!P0 NANOSLEEP.SYNCS 0x989680 ;  /* 0x009896800000895d */ /* 0x010fea0003900000 */
[----:B------:R-:W4:Y:S02]  /*8e10*/  @!P0 SYNCS.PHASECHK.TRANS64 P0, [R0+URZ], R3 ;  /* 0x00000003000085a7 */ /* 0x000f2400080010ff */
[----:B----4-:R-:W-:Y:S05]  /*8e20*/  @!P0 BRA `(.L_x_155) ;  /* 0xfffffffc00f08947 */ /* 0x010fea000383ffff */
[----:B------:R-:W-:Y:S05]  /*8e30*/  BRA `(.L_x_156) ;  /* 0xffffff9c00e87947 */ /* 0x000fea000383ffff */
.L_x_42:
[----:B------:R-:W-:-:S07]  /*8e40*/  MOV R0, UR4 ;  /* 0x0000000400007c02 */ /* 0x000fce0008000f00 */
.L_x_157:
[----:B-1----:R1:W4:Y:S02]  /*8e50*/  SYNCS.PHASECHK.TRANS64.TRYWAIT P0, [R0+URZ], R3 ;  /* 0x00000003000075a7 */ /* 0x00232400080011ff */
[----:B----4-:R-:W-:Y:S05]  /*8e60*/  @!P0 NANOSLEEP.SYNCS 0x989680 ;  /* 0x009896800000895d */ /* 0x010fea0003900000 */
[----:B------:R-:W4:Y:S02]  /*8e70*/  @!P0 SYNCS.PHASECHK.TRANS64 P0, [R0+URZ], R3 ;  /* 0x00000003000085a7 */ /* 0x000f2400080010ff */
[----:B----4-:R-:W-:Y:S05]  /*8e80*/  @!P0 BRA `(.L_x_157) ;  /* 0xfffffffc00f08947 */ /* 0x010fea000383ffff */
[----:B------:R-:W-:Y:S05]  /*8e90*/  BRA `(.L_x_158) ;  /* 0xffffff9c00f87947 */ /* 0x000fea000383ffff */
.L_x_43:
[----:B------:R-:W-:-:S07]  /*8ea0*/  MOV R0, UR4 ;  /* 0x0000000400007c02 */ /* 0x000fce0008000f00 */
.L_x_159:
[----:B-1----:R1:W4:Y:S02]  /*8eb0*/  SYNCS.PHASECHK.TRANS64.TRYWAIT P0, [R0+URZ], R3 ;  /* 0x00000003000075a7 */ /* 0x00232400080011ff */
[----:B----4-:R-:W-:Y:S05]  /*8ec0*/  @!P0 NANOSLEEP.SYNCS 0x989680 ;  /* 0x009896800000895d */ /* 0x010fea0003900000 */
[----:B------:R-:W4:Y:S02]  /*8ed0*/  @!P0 SYNCS.PHASECHK.TRANS64 P0, [R0+URZ], R3 ;  /* 0x00000003000085a7 */ /* 0x000f2400080010ff */
[----:B----4-:R-:W-:Y:S05]  /*8ee0*/  @!P0 BRA `(.L_x_159) ;  /* 0xfffffffc00f08947 */ /* 0x010fea000383ffff */
[----:B------:R-:W-:Y:S05]  /*8ef0*/  BRA `(.L_x_160) ;  /* 0xffffffa000087947 */ /* 0x000fea000383ffff */
.L_x_44:
[----:B------:R-:W-:-:S07]  /*8f00*/  MOV R0, UR4 ;  /* 0x0000000400007c02 */ /* 0x000fce0008000f00 */
.L_x_161:
[----:B-1----:R1:W4:Y:S02]  /*8f10*/  SYNCS.PHASECHK.TRANS64.TRYWAIT P0, [R0+URZ], R3 ;  /* 0x00000003000075a7 */ /* 0x00232400080011ff */
[----:B----4-:R-:W-:Y:S05]  /*8f20*/  @!P0 NANOSLEEP.SYNCS 0x989680 ;  /* 0x009896800000895d */ /* 0x010fea0003900000 */
[----:B------:R-:W4:Y:S02]  /*8f30*/  @!P0 SYNCS.PHASECHK.TRANS64 P0, [R0+URZ], R3 ;  /* 0x00000003000085a7 */ /* 0x000f2400080010ff */
[----:B----4-:R-:W-:Y:S05]  /*8f40*/  @!P0 BRA `(.L_x_161) ;  /* 0xfffffffc00f08947 */ /* 0x010fea000383ffff */
[----:B------:R-:W-:Y:S05]  /*8f50*/  BRA `(.L_x_162) ;  /* 0xffffffa000187947 */ /* 0x000fea000383ffff */
.L_x_45:
[----:B------:R-:W-:-:S07]  /*8f60*/  MOV R0, UR4 ;  /* 0x0000000400007c02 */ /* 0x000fce0008000f00 */
.L_x_163:
[----:B-1----:R1:W4:Y:S02]  /*8f70*/  SYNCS.PHASECHK.TRANS64.TRYWAIT P0, [R0+URZ], R3 ;  /* 0x00000003000075a7 */ /* 0x00232400080011ff */
[----:B----4-:R-:W-:Y:S05]  /*8f80*/  @!P0 NANOSLEEP.SYNCS 0x989680 ;  /* 0x009896800000895d */ /* 0x010fea0003900000 */
[----:B------:R-:W4:Y:S02]  /*8f90*/  @!P0 SYNCS.PHASECHK.TRANS64 P0, [R0+URZ], R3 ;  /* 0x00000003000085a7 */ /* 0x000f2400080010ff */
[----:B----4-:R-:W-:Y:S05]  /*8fa0*/  @!P0 BRA `(.L_x_163) ;  /* 0xfffffffc00f08947 */ /* 0x010fea000383ffff */
[----:B------:R-:W-:Y:S05]  /*8fb0*/  BRA `(.L_x_164) ;  /* 0xffffffa000287947 */ /* 0x000fea000383ffff */
.L_x_46:
[----:B------:R-:W-:-:S07]  /*8fc0*/  MOV R0, UR4 ;  /* 0x0000000400007c02 */ /* 0x000fce0008000f00 */
.L_x_165:
[----:B-1----:R1:W4:Y:S02]  /*8fd0*/  SYNCS.PHASECHK.TRANS64.TRYWAIT P0, [R0+URZ], R3 ;  /* 0x00000003000075a7 */ /* 0x00232400080011ff */
[----:B----4-:R-:W-:Y:S05]  /*8fe0*/  @!P0 NANOSLEEP.SYNCS 0x989680 ;  /* 0x009896800000895d */ /* 0x010fea0003900000 */
[----:B------:R-:W4:Y:S02]  /*8ff0*/  @!P0 SYNCS.PHASECHK.TRANS64 P0, [R0+URZ], R3 ;  /* 0x00000003000085a7 */ /* 0x000f2400080010ff */
[----:B----4-:R-:W-:Y:S05]  /*9000*/  @!P0 BRA `(.L_x_165) ;  /* 0xfffffffc00f08947 */ /* 0x010fea000383ffff */
[----:B------:R-:W-:Y:S05]  /*9010*/  BRA `(.L_x_166) ;  /* 0xffffffa000387947 */ /* 0x000fea000383ffff */
.L_x_47:
[----:B------:R-:W-:-:S07]  /*9020*/  MOV R0, UR4 ;  /* 0x0000000400007c02 */ /* 0x000fce0008000f00 */
.L_x_167:
[----:B-1----:R1:W4:Y:S02]  /*9030*/  SYNCS.PHASECHK.TRANS64.TRYWAIT P0, [R0+URZ], R3 ;  /* 0x00000003000075a7 */ /* 0x00232400080011ff */
[----:B----4-:R-:W-:Y:S05]  /*9040*/  @!P0 NANOSLEEP.SYNCS 0x989680 ;  /* 0x009896800000895d */ /* 0x010fea0003900000 */
[----:B------:R-:W4:Y:S02]  /*9050*/  @!P0 SYNCS.PHASECHK.TRANS64 P0, [R0+URZ], R3 ;  /* 0x00000003000085a7 */ /* 0x000f2400080010ff */
[----:B----4-:R-:W-:Y:S05]  /*9060*/  @!P0 BRA `(.L_x_167) ;  /* 0xfffffffc00f08947 */ /* 0x010fea000383ffff */
[----:B------:R-:W-:Y:S05]  /*9070*/  BRA `(.L_x_168) ;  /* 0xffffffa000487947 */ /* 0x000fea000383ffff */
.L_x_48:
[----:B------:R-:W-:-:S07]  /*9080*/  MOV R0, UR4 ;  /* 0x0000000400007c02 */ /* 0x000fce0008000f00 */
.L_x_169:
[----:B-1----:R1:W4:Y:S02]  /*9090*/  SYNCS.PHASECHK.TRANS64.TRYWAIT P0, [R0+URZ], R3 ;  /* 0x00000003000075a7 */ /* 0x00232400080011ff */
[----:B----4-:R-:W-:Y:S05]  /*90a0*/  @!P0 NANOSLEEP.SYNCS 0x989680 ;  /* 0x009896800000895d */ /* 0x010fea0003900000 */
[----:B------:R-:W4:Y:S02]  /*90b0*/  @!P0 SYNCS.PHASECHK.TRANS64 P0, [R0+URZ], R3 ;  /* 0x00000003000085a7 */ /* 0x000f2400080010ff */
[----:B----4-:R-:W-:Y:S05]  /*90c0*/  @!P0 BRA `(.L_x_169) ;  /* 0xfffffffc00f08947 */ /* 0x010fea000383ffff */
[----:B------:R-:W-:Y:S05]  /*90d0*/  BRA `(.L_x_170) ;  /* 0xffffffa000587947 */ /* 0x000fea000383ffff */
.L_x_49:
[----:B------:R-:W-:-:S07]  /*90e0*/  MOV R0, UR4 ;  /* 0x0000000400007c02 */ /* 0x000fce0008000f00 */
.L_x_171:
[----:B-1----:R1:W4:Y:S02]  /*90f0*/  SYNCS.PHASECHK.TRANS64.TRYWAIT P0, [R0+URZ], R3 ;  /* 0x00000003000075a7 */ /* 0x00232400080011ff */
[----:B----4-:R-:W-:Y:S05]  /*9100*/  @!P0 NANOSLEEP.SYNCS 0x989680 ;  /* 0x009896800000895d */ /* 0x010fea0003900000 */
[----:B------:R-:W4:Y:S02]  /*9110*/  @!P0 SYNCS.PHASECHK.TRANS64 P0, [R0+URZ], R3 ;  /* 0x00000003000085a7 */ /* 0x000f2400080010ff */
[----:B----4-:R-:W-:Y:S05]  /*9120*/  @!P0 BRA `(.L_x_171) ;  /* 0xfffffffc00f08947 */ /* 0x010fea000383ffff */
[----:B------:R-:W-:Y:S05]  /*9130*/  BRA `(.L_x_172) ;  /* 0xffffffa000687947 */ /* 0x000fea000383ffff */
.L_x_52:
[----:B------:R-:W-:-:S07]  /*9140*/  MOV R4, UR45 ;  /* 0x0000002d00047c02 */ /* 0x000fce0008000f00 */
.L_x_173:
[----:B-1----:R1:W2:Y:S02]  /*9150*/  SYNCS.PHASECHK.TRANS64.TRYWAIT P1, [R4+URZ+0x168], R7 ;  /* 0x00016807040075a7 */ /* 0x0022a400080211ff */
[----:B--2---:R-:W-:Y:S05]  /*9160*/  @!P1 NANOSLEEP.SYNCS 0x989680 ;  /* 0x009896800000995d */ /* 0x004fea0003900000 */
[----:B------:R-:W2:Y:S02]  /*9170*/  @!P1 SYNCS.PHASECHK.TRANS64 P1, [R4+URZ+0x168], R7 ;  /* 0x00016807040095a7 */ /* 0x000ea400080210ff */
[----:B--2---:R-:W-:Y:S05]  /*9180*/  @!P1 BRA `(.L_x_173) ;  /* 0xfffffffc00f09947 */ /* 0x004fea000383ffff */
[----:B------:R-:W-:Y:S05]  /*9190*/  BRA `(.L_x_174) ;  /* 0xffffffa000d07947 */ /* 0x000fea000383ffff */
.L_x_53:
[----:B-1----:R-:W-:-:S07]  /*91a0*/  MOV R4, UR45 ;  /* 0x0000002d00047c02 */ /* 0x002fce0008000f00 */
.L_x_175:
[----:B-1----:R1:W2:Y:S02]  /*91b0*/  SYNCS.PHASECHK.TRANS64.TRYWAIT P1, [R4+URZ+0x160], R5 ;  /* 0x00016005040075a7 */ /* 0x0022a400080211ff */
[----:B--2---:R-:W-:Y:S05]  /*91c0*/  @!P1 NANOSLEEP.SYNCS 0x989680 ;  /* 0x009896800000995d */ /* 0x004fea0003900000 */
[----:B------:R-:W2:Y:S02]  /*91d0*/  @!P1 SYNCS.PHASECHK.TRANS64 P1, [R4+URZ+0x160], R5 ;  /* 0x00016005040095a7 */ /* 0x000ea400080210ff */
[----:B--2---:R-:W-:Y:S05]  /*91e0*/  @!P1 BRA `(.L_x_175) ;  /* 0xfffffffc00f09947 */ /* 0x004fea000383ffff */
[----:B------:R-:W-:Y:S05]  /*91f0*/  BRA `(.L_x_176) ;  /* 0xffffffa000d87947 */ /* 0x000fea000383ffff */
.L_x_61:
[----:B------:R-:W-:-:S07]  /*9200*/  MOV R0, UR6 ;  /* 0x0000000600007c02 */ /* 0x000fce0008000f00 */
.L_x_177:
[----:B-1----:R1:W2:Y:S02]  /*9210*/  SYNCS.PHASECHK.TRANS64.TRYWAIT P0, [R0+URZ+0x160], R5 ;  /* 0x00016005000075a7 */ /* 0x0022a400080011ff */
[----:B--2---:R-:W-:Y:S05]  /*9220*/  @!P0 NANOSLEEP.SYNCS 0x989680 ;  /* 0x009896800000895d */ /* 0x004fea0003900000 */
[----:B------:R-:W2:Y:S02]  /*9230*/  @!P0 SYNCS.PHASECHK.TRANS64 P0, [R0+URZ+0x160], R5 ;  /* 0x00016005000085a7 */ /* 0x000ea400080010ff */
[----:B--2---:R-:W-:Y:S05]  /*9240*/  @!P0 BRA `(.L_x_177) ;  /* 0xfffffffc00f08947 */ /* 0x004fea000383ffff */
[----:B------:R-:W-:Y:S05]  /*9250*/  BRA `(.L_x_178) ;  /* 0xffffffa8004c7947 */ /* 0x000fea000383ffff */
.L_x_62:
[----:B------:R-:W-:-:S07]  /*9260*/  MOV R5, UR8 ;  /* 0x0000000800057c02 */ /* 0x000fce0008000f00 */
.L_x_179:
[----:B-1----:R1:W2:Y:S02]  /*9270*/  SYNCS.PHASECHK.TRANS64.TRYWAIT P0, [R5+URZ+0x180], R0 ;  /* 0x00018000050075a7 */ /* 0x0022a400080011ff */
[----:B--2---:R-:W-:Y:S05]  /*9280*/  @!P0 NANOSLEEP.SYNCS 0x989680 ;  /* 0x009896800000895d */ /* 0x004fea0003900000 */
[----:B------:R-:W2:Y:S02]  /*9290*/  @!P0 SYNCS.PHASECHK.TRANS64 P0, [R5+URZ+0x180], R0 ;  /* 0x00018000050085a7 */ /* 0x000ea400080010ff */
[----:B--2---:R-:W-:Y:S05]  /*92a0*/  @!P0 BRA `(.L_x_179) ;  /* 0xfffffffc00f08947 */ /* 0x004fea000383ffff */
[----:B------:R-:W-:Y:S05]  /*92b0*/  BRA `(.L_x_180) ;  /* 0xffffffa800687947 */ /* 0x000fea000383ffff */
.L_x_65:
[----:B-1----:R-:W-:Y:S07]  /*92c0*/  MOV R0, UR7 ;  /* 0x0000000700007c02 */ /* 0x002fee0008000f00 */
.L_x_181:
[----:B-1----:R1:W2:Y:S02]  /*92d0*/  SYNCS.PHASECHK.TRANS64.TRYWAIT P0, [R0+URZ], R5 ;  /* 0x00000005000075a7 */ /* 0x0022a400080011ff */
[----:B--2---:R-:W-:Y:S05]  /*92e0*/  @!P0 NANOSLEEP.SYNCS 0x989680 ;  /* 0x009896800000895d */ /* 0x004fea0003900000 */
[----:B------:R-:W2:Y:S02]  /*92f0*/  @!P0 SYNCS.PHASECHK.TRANS64 P0, [R0+URZ], R5 ;  /* 0x00000005000085a7 */ /* 0x000ea400080010ff */
[----:B--2---:R-:W-:Y:S05]  /*9300*/  @!P0 BRA `(.L_x_181) ;  /* 0xfffffffc00f08947 */ /* 0x004fea000383ffff */
[----:B------:R-:W-:Y:S05]  /*9310*/  BRA `(.L_x_64) ;  /* 0xffffffa8008c7947 */ /* 0x000fea000383ffff */
.L_x_68:
[----:B------:R-:W-:-:S07]  /*9320*/  MOV R0, UR5 ;  /* 0x0000000500007c02 */ /* 0x000fce0008000f00 */
.L_x_182:
[----:B-1----:R1:W4:Y:S02]  /*9330*/  SYNCS.PHASECHK.TRANS64.TRYWAIT P0, [R0+URZ], R3 ;  /* 0x00000003000075a7 */ /* 0x00232400080011ff */
[----:B----4-:R-:W-:Y:S05]  /*9340*/  @!P0 NANOSLEEP.SYNCS 0x989680 ;  /* 0x009896800000895d */ /* 0x010fea0003900000 */
[----:B------:R-:W4:Y:S02]  /*9350*/  @!P0 SYNCS.PHASECHK.TRANS64 P0, [R0+URZ], R3 ;  /* 0x00000003000085a7 */ /* 0x000f2400080010ff */
[----:B----4-:R-:W-:Y:S05]  /*9360*/  @!P0 BRA `(.L_x_182) ;  /* 0xfffffffc00f08947 */ /* 0x010fea000383ffff */
[----:B------:R-:W-:Y:S05]  /*9370*/  BRA `(.L_x_183) ;  /* 0xffffffac00547947 */ /* 0x000fea000383ffff */
.L_x_69:
[----:B------:R-:W-:-:S07]  /*9380*/  MOV R0, UR7 ;  /* 0x0000000700007c02 */ /* 0x000fce0008000f00 */
.L_x_184:
[----:B-1----:R1:W4:Y:S02]  /*9390*/  SYNCS.PHASECHK.TRANS64.TRYWAIT P0, [R0+URZ], R3 ;  /* 0x00000003000075a7 */ /* 0x00232400080011ff */
[----:B----4-:R-:W-:Y:S05]  /*93a0*/  @!P0 NANOSLEEP.SYNCS 0x989680 ;  /* 0x009896800000895d */ /* 0x010fea0003900000 */
[----:B------:R-:W4:Y:S02]  /*93b0*/  @!P0 SYNCS.PHASECHK.TRANS64 P0, [R0+URZ], R3 ;  /* 0x00000003000085a7 */ /* 0x000f2400080010ff */
[----:B----4-:R-:W-:Y:S05]  /*93c0*/  @!P0 BRA `(.L_x_184) ;  /* 0xfffffffc00f08947 */ /* 0x010fea000383ffff */
[----:B------:R-:W-:Y:S05]  /*93d0*/  BRA `(.L_x_185) ;  /* 0xffffffac00607947 */ /* 0x000fea000383ffff */
.L_x_74:
[----:B------:R-:W-:Y:S07]  /*93e0*/  MOV R0, UR22 ;  /* 0x0000001600007c02 */ /* 0x000fee0008000f00 */
.L_x_186:
[----:B--2---:R2:W3:Y:S02]  /*93f0*/  SYNCS.PHASECHK.TRANS64.TRYWAIT P0, [R0+URZ+0x160], R3 ;  /* 0x00016003000075a7 */ /* 0x0044e400080011ff */
[----:B---3--:R-:W-:Y:S05]  /*9400*/  @!P0 NANOSLEEP.SYNCS 0x989680 ;  /* 0x009896800000895d */ /* 0x008fea0003900000 */
[----:B------:R-:W3:Y:S02]  /*9410*/  @!P0 SYNCS.PHASECHK.TRANS64 P0, [R0+URZ+0x160], R3 ;  /* 0x00016003000085a7 */ /* 0x000ee400080010ff */
[----:B---3--:R-:W-:Y:S05]  /*9420*/  @!P0 BRA `(.L_x_186) ;  /* 0xfffffffc00f08947 */ /* 0x008fea000383ffff */
[----:B------:R-:W-:Y:S05]  /*9430*/  BRA `(.L_x_187) ;  /* 0xffffffb000907947 */ /* 0x000fea000383ffff */
.L_x_77:
[----:B------:R-:W-:Y:S07]  /*9440*/  MOV R0, UR22 ;  /* 0x0000001600007c02 */ /* 0x000fee0008000f00 */
.L_x_188:
[----:B--2---:R2:W3:Y:S02]  /*9450*/  SYNCS.PHASECHK.TRANS64.TRYWAIT P0, [R0+URZ+0x158], R3 ;  /* 0x00015803000075a7 */ /* 0x0044e400080011ff */
[----:B---3--:R-:W-:Y:S05]  /*9460*/  @!P0 NANOSLEEP.SYNCS 0x989680 ;  /* 0x009896800000895d */ /* 0x008fea0003900000 */
[----:B------:R-:W3:Y:S02]  /*9470*/  @!P0 SYNCS.PHASECHK.TRANS64 P0, [R0+URZ+0x158], R3 ;  /* 0x00015803000085a7 */ /* 0x000ee400080010ff */
[----:B---3--:R-:W-:Y:S05]  /*9480*/  @!P0 BRA `(.L_x_188) ;  /* 0xfffffffc00f08947 */ /* 0x008fea000383ffff */
[----:B------:R-:W-:Y:S05]  /*9490*/  BRA `(.L_x_76) ;  /* 0xffffffb400687947 */ /* 0x000fea000383ffff */
.L_x_80:
[----:B------:R-:W-:Y:S07]  /*94a0*/  MOV R3, UR22 ;  /* 0x0000001600037c02 */ /* 0x000fee0008000f00 */
.L_x_189:
[----:B-1----:R1:W2:Y:S02]  /*94b0*/  SYNCS.PHASECHK.TRANS64.TRYWAIT P0, [R3+URZ+0x130], R12 ;  /* 0x0001300c030075a7 */ /* 0x0022a400080011ff */
[----:B--2---:R-:W-:Y:S05]  /*94c0*/  @!P0 NANOSLEEP.SYNCS 0x989680 ;  /* 0x009896800000895d */ /* 0x004fea0003900000 */
[----:B------:R-:W2:Y:S02]  /*94d0*/  @!P0 SYNCS.PHASECHK.TRANS64 P0, [R3+URZ+0x130], R12 ;  /* 0x0001300c030085a7 */ /* 0x000ea400080010ff */
[----:B--2---:R-:W-:Y:S05]  /*94e0*/  @!P0 BRA `(.L_x_189) ;  /* 0xfffffffc00f08947 */ /* 0x004fea000383ffff */
[----:B------:R-:W-:Y:S05]  /*94f0*/  BRA `(.L_x_190) ;  /* 0xffffffb800207947 */ /* 0x000fea000383ffff */
.L_x_81:
[----:B-1----:R-:W-:Y:S07]  /*9500*/  MOV R3, UR22 ;  /* 0x0000001600037c02 */ /* 0x002fee0008000f00 */
.L_x_191:
[----:B-1----:R1:W2:Y:S02]  /*9510*/  SYNCS.PHASECHK.TRANS64.TRYWAIT P0, [R3+URZ+0x138], R12 ;  /* 0x0001380c030075a7 */ /* 0x0022a400080011ff */
[----:B--2---:R-:W-:Y:S05]  /*9520*/  @!P0 NANOSLEEP.SYNCS 0x989680 ;  /* 0x009896800000895d */ /* 0x004fea0003900000 */
[----:B------:R-:W2:Y:S02]  /*9530*/  @!P0 SYNCS.PHASECHK.TRANS64 P0, [R3+URZ+0x138], R12 ;  /* 0x0001380c030085a7 */ /* 0x000ea400080010ff */
[----:B--2---:R-:W-:Y:S05]  /*9540*/  @!P0 BRA `(.L_x_191) ;  /* 0xfffffffc00f08947 */ /* 0x004fea000383ffff */
[----:B------:R-:W-:Y:S05]  /*9550*/  BRA `(.L_x_192) ;  /* 0xffffffb800587947 */ /* 0x000fea000383ffff */
.L_x_82:
[----:B-1----:R-:W-:Y:S07]  /*9560*/  MOV R3, UR22 ;  /* 0x0000001600037c02 */ /* 0x002fee0008000f00 */
.L_x_193:
[----:B-1----:R1:W2:Y:S02]  /*9570*/  SYNCS.PHASECHK.TRANS64.TRYWAIT P0, [R3+URZ+0x140], R12 ;  /* 0x0001400c030075a7 */ /* 0x0022a400080011ff */
[----:B--2---:R-:W-:Y:S05]  /*9580*/  @!P0 NANOSLEEP.SYNCS 0x989680 ;  /* 0x009896800000895d */ /* 0x004fea0003900000 */
[----:B------:R-:W2:Y:S02]  /*9590*/  @!P0 SYNCS.PHASECHK.TRANS64 P0, [R3+URZ+0x140], R12 ;  /* 0x0001400c030085a7 */ /* 0x000ea400080010ff */
[----:B--2---:R-:W-:Y:S05]  /*95a0*/  @!P0 BRA `(.L_x_193) ;  /* 0xfffffffc00f08947 */ /* 0x004fea000383ffff */
[----:B------:R-:W-:Y:S05]  /*95b0*/  BRA `(.L_x_194) ;  /* 0xffffffb800a07947 */ /* 0x000fea000383ffff */
.L_x_83:
[----:B------:R-:W-:Y:S07]  /*95c0*/  MOV R3, UR22 ;  /* 0x0000001600037c02 */ /* 0x000fee0008000f00 */
.L_x_195:
[----:B-1----:R1:W2:Y:S02]  /*95d0*/  SYNCS.PHASECHK.TRANS64.TRYWAIT P0, [R3+URZ+0x148], R12 ;  /* 0x0001480c030075a7 */ /* 0x0022a400080011ff */
[----:B--2---:R-:W-:Y:S05]  /*95e0*/  @!P0 NANOSLEEP.SYNCS 0x989680 ;  /* 0x009896800000895d */ /* 0x004fea0003900000 */
[----:B------:R-:W2:Y:S02]  /*95f0*/  @!P0 SYNCS.PHASECHK.TRANS64 P0, [R3+URZ+0x148], R12 ;  /* 0x0001480c030085a7 */ /* 0x000ea400080010ff */
[----:B--2---:R-:W-:Y:S05]  /*9600*/  @!P0 BRA `(.L_x_195) ;  /* 0xfffffffc00f08947 */ /* 0x004fea000383ffff */
[----:B------:R-:W-:Y:S05]  /*9610*/  BRA `(.L_x_196) ;  /* 0xffffffbc00287947 */ /* 0x000fea000383ffff */
.L_x_85:
[----:B------:R-:W-:-:S07]  /*9620*/  MOV R0, UR22 ;  /* 0x0000001600007c02 */ /* 0x000fce0008000f00 */
.L_x_197:
[----:B-1----:R1:W3:Y:S02]  /*9630*/  SYNCS.PHASECHK.TRANS64.TRYWAIT P0, [R0+URZ+0x130], R3 ;  /* 0x00013003000075a7 */ /* 0x0022e400080011ff */
[----:B---3--:R-:W-:Y:S05]  /*9640*/  @!P0 NANOSLEEP.SYNCS 0x989680 ;  /* 0x009896800000895d */ /* 0x008fea0003900000 */
[----:B------:R-:W3:Y:S02]  /*9650*/  @!P0 SYNCS.PHASECHK.TRANS64 P0, [R0+URZ+0x130], R3 ;  /* 0x00013003000085a7 */ /* 0x000ee400080010ff */
[----:B---3--:R-:W-:Y:S05]  /*9660*/  @!P0 BRA `(.L_x_197) ;  /* 0xfffffffc00f08947 */ /* 0x008fea000383ffff */
[----:B------:R-:W-:Y:S05]  /*9670*/  BRA `(.L_x_198) ;  /* 0xffffffbc008c7947 */ /* 0x000fea000383ffff */
.L_x_86:
[----:B-1----:R-:W-:-:S07]  /*9680*/  MOV R0, UR22 ;  /* 0x0000001600007c02 */ /* 0x002fce0008000f00 */
.L_x_199:
[----:B-1----:R1:W3:Y:S02]  /*9690*/  SYNCS.PHASECHK.TRANS64.TRYWAIT P0, [R0+URZ+0x138], R3 ;  /* 0x00013803000075a7 */ /* 0x0022e400080011ff */
[----:B---3--:R-:W-:Y:S05]  /*96a0*/  @!P0 NANOSLEEP.SYNCS 0x989680 ;  /* 0x009896800000895d */ /* 0x008fea0003900000 */
[----:B------:R-:W3:Y:S02]  /*96b0*/  @!P0 SYNCS.PHASECHK.TRANS64 P0, [R0+URZ+0x138], R3 ;  /* 0x00013803000085a7 */ /* 0x000ee400080010ff */
[----:B---3--:R-:W-:Y:S05]  /*96c0*/  @!P0 BRA `(.L_x_199) ;  /* 0xfffffffc00f08947 */ /* 0x008fea000383ffff */
[----:B------:R-:W-:Y:S05]  /*96d0*/  BRA `(.L_x_200) ;  /* 0xffffffbc007c7947 */ /* 0x000fea000383ffff */
.L_x_87:
[----:B-1----:R-:W-:-:S07]  /*96e0*/  MOV R0, UR22 ;  /* 0x0000001600007c02 */ /* 0x002fce0008000f00 */
.L_x_201:
[----:B-1----:R1:W3:Y:S02]  /*96f0*/  SYNCS.PHASECHK.TRANS64.TRYWAIT P0, [R0+URZ+0x140], R3 ;  /* 0x00014003000075a7 */ /* 0x0022e400080011ff */
[----:B---3--:R-:W-:Y:S05]  /*9700*/  @!P0 NANOSLEEP.SYNCS 0x989680 ;  /* 0x009896800000895d */ /* 0x008fea0003900000 */
[----:B------:R-:W3:Y:S02]  /*9710*/  @!P0 SYNCS.PHASECHK.TRANS64 P0, [R0+URZ+0x140], R3 ;  /* 0x00014003000085a7 */ /* 0x000ee400080010ff */
[----:B---3--:R-:W-:Y:S05]  /*9720*/  @!P0 BRA `(.L_x_201) ;  /* 0xfffffffc00f08947 */ /* 0x008fea000383ffff */
[----:B------:R-:W-:Y:S05]  /*9730*/  BRA `(.L_x_202) ;  /* 0xffffffbc006c7947 */ /* 0x000fea000383ffff */
.L_x_89:
[----:B------:R-:W-:Y:S07]  /*9740*/  MOV R0, UR50 ;  /* 0x0000003200007c02 */ /* 0x000fee0008000f00 */
.L_x_203:
[----:B-1----:R1:W2:Y:S02]  /*9750*/  SYNCS.PHASECHK.TRANS64.TRYWAIT P0, [R0+URZ+0x160], R3 ;  /* 0x00016003000075a7 */ /* 0x0022a400080011ff */
[----:B--2---:R-:W-:Y:S05]  /*9760*/  @!P0 NANOSLEEP.SYNCS 0x989680 ;  /* 0x009896800000895d */ /* 0x004fea0003900000 */
[----:B------:R-:W2:Y:S02]  /*9770*/  @!P0 SYNCS.PHASECHK.TRANS64 P0, [R0+URZ+0x160], R3 ;  /* 0x00016003000085a7 */ /* 0x000ea400080010ff */
[----:B--2---:R-:W-:Y:S05]  /*9780*/  @!P0 BRA `(.L_x_203) ;  /* 0xfffffffc00f08947 */ /* 0x004fea000383ffff */
[----:B------:R-:W-:Y:S05]  /*9790*/  BRA `(.L_x_204) ;  /* 0xffffffc000487947 */ /* 0x000fea000383ffff */
.L_x_100:
[----:B-1----:R-:W-:Y:S04]  /*97a0*/  MOV R2, UR50 ;  /* 0x0000003200027c02 */ /* 0x002fe80008000f00 */
[----:B------:R1:W3:Y:S03]  /*97b0*/  SYNCS.PHASECHK.TRANS64.TRYWAIT P1, [R2+URZ+0x110], R3 ;  /* 0x00011003020075a7 */ /* 0x0002e600080211ff */
[----:B---3--:R-:W-:Y:S05]  /*97c0*/  @!P1 NANOSLEEP.SYNCS 0x989680 ;  /* 0x009896800000995d */ /* 0x008fea0003900000 */
[----:B------:R-:W3:Y:S02]  /*97d0*/  @!P1 SYNCS.PHASECHK.TRANS64 P1, [R2+URZ+0x110], R3 ;  /* 0x00011003020095a7 */ /* 0x000ee400080210ff */
[----:B---3--:R-:W-:Y:S05]  /*97e0*/  @!P1 BRA `(.L_x_100) ;  /* 0xfffffffc00ec9947 */ /* 0x008fea000383ffff */
[----:B------:R-:W-:Y:S05]  /*97f0*/  BRA `(.L_x_99) ;  /* 0xffffffcc00707947 */ /* 0x000fea000383ffff */
.L_x_102:
[----:B-1----:R1:W4:Y:S02]  /*9800*/  SYNCS.PHASECHK.TRANS64.TRYWAIT P0, [R83+URZ+0x170], R0 ;  /* 0x00017000530075a7 */ /* 0x00232400080011ff */
[----:B----4-:R-:W-:Y:S05]  /*9810*/  @!P0 NANOSLEEP.SYNCS 0x989680 ;  /* 0x009896800000895d */ /* 0x010fea0003900000 */
[----:B------:R-:W4:Y:S02]  /*9820*/  @!P0 SYNCS.PHASECHK.TRANS64 P0, [R83+URZ+0x170], R0 ;  /* 0x00017000530085a7 */ /* 0x000f2400080010ff */
[----:B----4-:R-:W-:Y:S05]  /*9830*/  @!P0 BRA `(.L_x_102) ;  /* 0xfffffffc00f08947 */ /* 0x010fea000383ffff */
[----:B------:R-:W-:Y:S05]  /*9840*/  BRA `(.L_x_101) ;  /* 0xffffffcc00947947 */ /* 0x000fea000383ffff */
.L_x_111:
[----:B--2---:R2:W4:Y:S02]  /*9850*/  SYNCS.PHASECHK.TRANS64.TRYWAIT P0, [R4+URZ+0x110], R3 ;  /* 0x00011003040075a7 */ /* 0x00452400080011ff */
[----:B----4-:R-:W-:Y:S05]  /*9860*/  @!P0 NANOSLEEP.SYNCS 0x989680 ;  /* 0x009896800000895d */ /* 0x010fea0003900000 */
[----:B------:R-:W4:Y:S02]  /*9870*/  @!P0 SYNCS.PHASECHK.TRANS64 P0, [R4+URZ+0x110], R3 ;  /* 0x00011003040085a7 */ /* 0x000f2400080010ff */
[----:B----4-:R-:W-:Y:S05]  /*9880*/  @!P0 BRA `(.L_x_111) ;  /* 0xfffffffc00f08947 */ /* 0x010fea000383ffff */
[----:B------:R-:W-:Y:S05]  /*9890*/  BRA `(.L_x_110) ;  /* 0xffffffd400887947 */ /* 0x000fea000383ffff */
.L_x_119:
[----:B-1----:R1:W4:Y:S02]  /*98a0*/  SYNCS.PHASECHK.TRANS64.TRYWAIT P0, [R16+URZ+0x110], R3 ;  /* 0x00011003100075a7 */ /* 0x00232400080011ff */
[----:B----4-:R-:W-:Y:S05]  /*98b0*/  @!P0 NANOSLEEP.SYNCS 0x989680 ;  /* 0x009896800000895d */ /* 0x010fea0003900000 */
[----:B------:R-:W4:Y:S02]  /*98c0*/  @!P0 SYNCS.PHASECHK.TRANS64 P0, [R16+URZ+0x110], R3 ;  /* 0x00011003100085a7 */ /* 0x000f2400080010ff */
[----:B----4-:R-:W-:Y:S05]  /*98d0*/  @!P0 BRA `(.L_x_119) ;  /* 0xfffffffc00f08947 */ /* 0x010fea000383ffff */
[----:B------:R-:W-:Y:S05]  /*98e0*/  BRA `(.L_x_118) ;  /* 0xffffffdc00987947 */ /* 0x000fea000383ffff */
.L_x_127:
[----:B--2---:R2:W4:Y:S02]  /*98f0*/  SYNCS.PHASECHK.TRANS64.TRYWAIT P0, [R17+URZ+0x110], R0 ;  /* 0x00011000110075a7 */ /* 0x00452400080011ff */
[----:B----4-:R-:W-:Y:S05]  /*9900*/  @!P0 NANOSLEEP.SYNCS 0x989680 ;  /* 0x009896800000895d */ /* 0x010fea0003900000 */
[----:B------:R-:W4:Y:S02]  /*9910*/  @!P0 SYNCS.PHASECHK.TRANS64 P0, [R17+URZ+0x110], R0 ;  /* 0x00011000110085a7 */ /* 0x000f2400080010ff */
[----:B----4-:R-:W-:Y:S05]  /*9920*/  @!P0 BRA `(.L_x_127) ;  /* 0xfffffffc00f08947 */ /* 0x010fea000383ffff */
[----:B------:R-:W-:Y:S05]  /*9930*/  BRA `(.L_x_126) ;  /* 0xffffffe400a47947 */ /* 0x000fea000383ffff */
        .weak           $__internal_0_$__cuda_sm10x_tcgen05_guardrail_trap_col_being_dealloced_not_returned_by_alloc
        .type           $__internal_0_$__cuda_sm10x_tcgen05_guardrail_trap_col_being_dealloced_not_returned_by_alloc,@function
        .size           $__internal_0_$__cuda_sm10x_tcgen05_guardrail_trap_col_being_dealloced_not_returned_by_alloc,($__internal_1_$__cuda_sm10x_tcgen05_guardrail_trap_phase_invalid_during_alloc - $__internal_0_$__cuda_sm10x_tcgen05_guardrail_trap_col_being_dealloced_not_returned_by_alloc)
$__internal_0_$__cuda_sm10x_tcgen05_guardrail_trap_col_being_dealloced_not_returned_by_alloc:
[----:B------:R-:W-:Y:S05]  /*9940*/  BPT.TRAP 0x1 ;  /* 0x000000040000795c */ /* 0x000fea0000300000 */
[----:B------:R-:W-:-:S04]  /*9950*/  HFMA2 R3, -RZ, RZ, 0, 0 ;  /* 0x00000000ff037431 */ /* 0x000fc800000001ff */
[----:B------:R-:W-:Y:S05]  /*9960*/  RET.REL.NODEC R2 `(_ZN7cutlass13device_kernelINS_4conv6kernel13ConvUniversalINS1_16ConvProblemShapeILNS1_8OperatorE1ELi2EEENS1_10collective14CollectiveConvINS1_47MainloopSm100TmaUmmaWarpSpecializedImplicitGemmILS5_1ELi17ELi2ELi1ELi2EN4cute5tupleIJNSA_1CILi1EEESD_SD_EEEEENSB_IJNSC_ILi64EEENSC_ILi128EEENSB_IJNSC_ILi32EEEEEEEEENS_6half_tESL_NSA_8TiledMMAINSA_8MMA_AtomIJNSA_20SM100_MMA_F16BF16_SSISL_SL_fLi64ELi128ELNSA_4UMMA5MajorE0ELSQ_1ELNSP_7ScaleInE0ELSR_0EEEEEENSA_6LayoutISE_NSB_IJNSC_ILi0EEESV_SV_EEEEENSB_IJNSA_10UnderscoreESY_SY_EEEEENS7_6detail27Sm100ImplicitGemmTileTraitsINSA_20SM90_TMA_LOAD_IM2COLENSA_14ComposedLayoutINSA_7SwizzleILi2ELi4ELi3EEENSA_18smem_ptr_flag_bitsILi16EEENSU_INSB_IJNSC_ILi8EEESI_EEENSB_IJSI_SD_EEEEEEEvEENS12_INSA_13SM90_TMA_LOADENS14_INS15_ILi3ELi4ELi3EEES18_NSU_INSB_IJSG_S19_EEENSB_IJSD_SG_EEEEEEEvEEEENS_8epilogue10collective18CollectiveEpilogueINS1N_23Sm100TmaWarpSpecializedILi4ELi2ELi16ELb1ELb0EEEJSK_NSB_IJNSU_ISG_SD_EENSU_ISI_SD_EEEEESL_NSB_IJNSB_IJlllEEESD_SV_EEESL_S1W_NS1N_6fusion15FusionCallbacksIS1R_NS1X_17LinearCombinationISL_fSL_fLNS_15FloatRoundStyleE2EEESK_S1U_JEEENSA_5SM1004TMEM4LOAD26SM100_TMEM_LOAD_16dp256b4xES13_S1D_NSA_17SM75_U32x4_LDSM_NENSA_21SM90_TMA_STORE_IM2COLES1D_NSA_17SM90_U32x4_STSM_NENSA_39AutoVectorizingCopyWithAssumedAlignmentILi128EEEEEEvvEEEEvNT_6ParamsE) ;  /* 0xffffff6402a47950 */ /* 0x000fea0003c3ffff */
        .weak           $__internal_1_$__cuda_sm10x_tcgen05_guardrail_trap_phase_invalid_during_alloc
        .type           $__internal_1_$__cuda_sm10x_tcgen05_guardrail_trap_phase_invalid_during_alloc,@function
        .size           $__internal_1_$__cuda_sm10x_tcgen05_guardrail_trap_phase_invalid_during_alloc,($__internal_2_$__cuda_sm10x_tcgen05_guardrail_trap_unallocated_columns_being_dealloced - $__internal_1_$__cuda_sm10x_tcgen05_guardrail_trap_phase_invalid_during_alloc)
$__internal_1_$__cuda_sm10x_tcgen05_guardrail_trap_phase_invalid_during_alloc:
[----:B------:R-:W-:Y:S05]  /*9970*/  BPT.TRAP 0x1 ;  /* 0x000000040000795c */ /* 0x000fea0000300000 */
[----:B------:R-:W-:-:S04]  /*9980*/  MOV R3, 0x0 ;  /* 0x0000000000037802 */ /* 0x000fc80000000f00 */
[----:B------:R-:W-:Y:S05]  /*9990*/  RET.REL.NODEC R2 `(_ZN7cutlass13device_kernelINS_4conv6kernel13ConvUniversalINS1_16ConvProblemShapeILNS1_8OperatorE1ELi2EEENS1_10collective14CollectiveConvINS1_47MainloopSm100TmaUmmaWarpSpecializedImplicitGemmILS5_1ELi17ELi2ELi1ELi2EN4cute5tupleIJNSA_1CILi1EEESD_SD_EEEEENSB_IJNSC_ILi64EEENSC_ILi128EEENSB_IJNSC_ILi32EEEEEEEEENS_6half_tESL_NSA_8TiledMMAINSA_8MMA_AtomIJNSA_20SM100_MMA_F16BF16_SSISL_SL_fLi64ELi128ELNSA_4UMMA5MajorE0ELSQ_1ELNSP_7ScaleInE0ELSR_0EEEEEENSA_6LayoutISE_NSB_IJNSC_ILi0EEESV_SV_EEEEENSB_IJNSA_10UnderscoreESY_SY_EEEEENS7_6detail27Sm100ImplicitGemmTileTraitsINSA_20SM90_TMA_LOAD_IM2COLENSA_14ComposedLayoutINSA_7SwizzleILi2ELi4ELi3EEENSA_18smem_ptr_flag_bitsILi16EEENSU_INSB_IJNSC_ILi8EEESI_EEENSB_IJSI_SD_EEEEEEEvEENS12_INSA_13SM90_TMA_LOADENS14_INS15_ILi3ELi4ELi3EEES18_NSU_INSB_IJSG_S19_EEENSB_IJSD_SG_EEEEEEEvEEEENS_8epilogue10collective18CollectiveEpilogueINS1N_23Sm100TmaWarpSpecializedILi4ELi2ELi16ELb1ELb0EEEJSK_NSB_IJNSU_ISG_SD_EENSU_ISI_SD_EEEEESL_NSB_IJNSB_IJlllEEESD_SV_EEESL_S1W_NS1N_6fusion15FusionCallbacksIS1R_NS1X_17LinearCombinationISL_fSL_fLNS_15FloatRoundStyleE2EEESK_S1U_JEEENSA_5SM1004TMEM4LOAD26SM100_TMEM_LOAD_16dp256b4xES13_S1D_NSA_17SM75_U32x4_LDSM_NENSA_21SM90_TMA_STORE_IM2COLES1D_NSA_17SM90_U32x4_STSM_NENSA_39AutoVectorizingCopyWithAssumedAlignmentILi128EEEEEEvvEEEEvNT_6ParamsE) ;  /* 0xffffff6402987950 */ /* 0x000fea0003c3ffff */
        .weak           $__internal_2_$__cuda_sm10x_tcgen05_guardrail_trap_unallocated_columns_being_dealloced
        .type           $__internal_2_$__cuda_sm10x_tcgen05_guardrail_trap_unallocated_columns_being_dealloced,@function
        .size           $__internal_2_$__cuda_sm10x_tcgen05_guardrail_trap_unallocated_columns_being_dealloced,(.L_x_206 - $__internal_2_$__cuda_sm10x_tcgen05_guardrail_trap_unallocated_columns_being_dealloced)
$__internal_2_$__cuda_sm10x_tcgen05_guardrail_trap_unallocated_columns_being_dealloced:
[----:B------:R-:W-:Y:S05]  /*99a0*/  BPT.TRAP 0x1 ;  /* 0x000000040000795c */ /* 0x000fea0000300000 */
[----:B------:R-:W-:-:S04]  /*99b0*/  HFMA2 R3, -RZ, RZ, 0, 0 ;  /* 0x00000000ff037431 */ /* 0x000fc800000001ff */
[----:B------:R-:W-:Y:S05]  /*99c0*/  RET.REL.NODEC R2 `(_ZN7cutlass13device_kernelINS_4conv6kernel13ConvUniversalINS1_16ConvProblemShapeILNS1_8OperatorE1ELi2EEENS1_10collective14CollectiveConvINS1_47MainloopSm100TmaUmmaWarpSpecializedImplicitGemmILS5_1ELi17ELi2ELi1ELi2EN4cute5tupleIJNSA_1CILi1EEESD_SD_EEEEENSB_IJNSC_ILi64EEENSC_ILi128EEENSB_IJNSC_ILi32EEEEEEEEENS_6half_tESL_NSA_8TiledMMAINSA_8MMA_AtomIJNSA_20SM100_MMA_F16BF16_SSISL_SL_fLi64ELi128ELNSA_4UMMA5MajorE0ELSQ_1ELNSP_7ScaleInE0ELSR_0EEEEEENSA_6LayoutISE_NSB_IJNSC_ILi0EEESV_SV_EEEEENSB_IJNSA_10UnderscoreESY_SY_EEEEENS7_6detail27Sm100ImplicitGemmTileTraitsINSA_20SM90_TMA_LOAD_IM2COLENSA_14ComposedLayoutINSA_7SwizzleILi2ELi4ELi3EEENSA_18smem_ptr_flag_bitsILi16EEENSU_INSB_IJNSC_ILi8EEESI_EEENSB_IJSI_SD_EEEEEEEvEENS12_INSA_13SM90_TMA_LOADENS14_INS15_ILi3ELi4ELi3EEES18_NSU_INSB_IJSG_S19_EEENSB_IJSD_SG_EEEEEEEvEEEENS_8epilogue10collective18CollectiveEpilogueINS1N_23Sm100TmaWarpSpecializedILi4ELi2ELi16ELb1ELb0EEEJSK_NSB_IJNSU_ISG_SD_EENSU_ISI_SD_EEEEESL_NSB_IJNSB_IJlllEEESD_SV_EEESL_S1W_NS1N_6fusion15FusionCallbacksIS1R_NS1X_17LinearCombinationISL_fSL_fLNS_15FloatRoundStyleE2EEESK_S1U_JEEENSA_5SM1004TMEM4LOAD26SM100_TMEM_LOAD_16dp256b4xES13_S1D_NSA_17SM75_U32x4_LDSM_NENSA_21SM90_TMA_STORE_IM2COLES1D_NSA_17SM90_U32x4_STSM_NENSA_39AutoVectorizingCopyWithAssumedAlignmentILi128EEEEEEvvEEEEvNT_6ParamsE) ;  /* 0xffffff64028c7950 */ /* 0x000fea0003c3ffff */
.L_x_205:
[----:B------:R-:W-:-:S00]  /*99d0*/  BRA `(.L_x_205) ;  /* 0xfffffffc00fc7947 */ /* 0x000fc0000383ffff */
[----:B------:R-:W-:-:S00]  /*99e0*/  NOP ;  /* 0x0000000000007918 */ /* 0x000fc00000000000 */
        /* <DEDUP_REMOVED lines=9> */
.L_x_206:


//--------------------- .nv.global.init           --------------------------
	.section	.nv.global.init,"aw",@progbits
.nv.global.init:
	.type		$str$29,@object
	.size		$str$29,($str$30 - $str$29)
$str$29:
        /*0000*/ 	.byte	0x28, 0x61, 0x64, 0x64, 0x72, 0x65, 0x73, 0x73, 0x20, 0x26, 0x20, 0x6d, 0x61, 0x73, 0x6b, 0x29
        /*0010*/ 	.byte	0x20, 0x3d, 0x3d, 0x20, 0x30, 0x00
	.type		$str$30,@object
	.size		$str$30,($str$28 - $str$30)
$str$30:
        /*0016*/ 	.byte	0x2f, 0x74, 0x6d, 0x70, 0x2f, 0x63, 0x75, 0x74, 0x6c, 0x61, 0x73, 0x73, 0x5f, 0x73, 0x77, 0x65
        /*0026*/ 	.byte	0x65, 0x70, 0x5f, 0x73, 0x72, 0x63, 0x2f, 0x69, 0x6e, 0x63, 0x6c, 0x75, 0x64, 0x65, 0x2f, 0x63
        /*0036*/ 	.byte	0x75, 0x74, 0x65, 0x2f, 0x70, 0x6f, 0x69, 0x6e, 0x74, 0x65, 0x72, 0x5f, 0x66, 0x6c, 0x61, 0x67
        /*0046*/ 	.byte	0x67, 0x65, 0x64, 0x2e, 0x68, 0x70, 0x70, 0x00
	.type		$str$28,@object
	.size		$str$28,($str$27 - $str$28)
$str$28:
        /*004e*/ 	.byte	0x2f, 0x74, 0x6d, 0x70, 0x2f, 0x63, 0x75, 0x74, 0x6c, 0x61, 0x73, 0x73, 0x5f, 0x73, 0x77, 0x65
        /*005e*/ 	.byte	0x65, 0x70, 0x5f, 0x73, 0x72, 0x63, 0x2f, 0x69, 0x6e, 0x63, 0x6c, 0x75, 0x64, 0x65, 0x2f, 0x63
        /*006e*/ 	.byte	0x75, 0x74, 0x65, 0x2f, 0x61, 0x74, 0x6f, 0x6d, 0x2f, 0x63, 0x6f, 0x70, 0x79, 0x5f, 0x74, 0x72
        /*007e*/ 	.byte	0x61, 0x69, 0x74, 0x73, 0x5f, 0x73, 0x6d, 0x31, 0x30, 0x30, 0x2e, 0x68, 0x70, 0x70, 0x00
	.type		$str$27,@object
	.size		$str$27,(__unnamed_1 - $str$27)
$str$27:
        /*008d*/ 	.byte	0x28, 0x28, 0x75, 0x69, 0x6e, 0x74, 0x33, 0x32, 0x5f, 0x74, 0x28, 0x74, 0x68, 0x72, 0x65, 0x61
        /*009d*/ 	.byte	0x64, 0x49, 0x64, 0x78, 0x2e, 0x78, 0x29, 0x20, 0x2f, 0x20, 0x33, 0x32, 0x29, 0x20, 0x25, 0x20
        /*00ad*/ 	.byte	0x34, 0x29, 0x20, 0x3d, 0x3d, 0x20, 0x28, 0x28, 0x28, 0x74, 0x6d, 0x65, 0x6d, 0x5f, 0x61, 0x64
        /*00bd*/ 	.byte	0x64, 0x72, 0x20, 0x3e, 0x3e, 0x20, 0x31, 0x36, 0x29, 0x20, 0x2f, 0x20, 0x33, 0x32, 0x29, 0x20
        /*00cd*/ 	.byte	0x25, 0x20, 0x34, 0x29, 0x00
	.type		__unnamed_1,@object
	.size		__unnamed_1,(__unnamed_2 - __unnamed_1)
__unnamed_1:
        /*00d2*/ 	.byte	0x61, 0x75, 0x74, 0x6f, 0x20, 0x63, 0x75, 0x74, 0x65, 0x3a, 0x3a, 0x61, 0x73, 0x5f, 0x70, 0x6f
        /* <DEDUP_REMOVED lines=24> */
        /*0262*/ 	.byte	0x3e, 0x3e, 0x3e, 0x5d, 0x00
	.type		__unnamed_2,@object
	.size		__unnamed_2,(.L_2 - __unnamed_2)
__unnamed_2:
        /* <DEDUP_REMOVED lines=46> */
.L_2:


//--------------------- .nv.shared._ZN7cutlass13device_kernelINS_4conv6kernel13ConvUniversalINS1_16ConvProblemShapeILNS1_8OperatorE1ELi2EEENS1_10collective14CollectiveConvINS1_47MainloopSm100TmaUmmaWarpSpecializedImplicitGemmILS5_1ELi17ELi2ELi1ELi2EN4cute5tupleIJNSA_1CILi1EEESD_SD_EEEEENSB_IJNSC_ILi64EEENSC_ILi128EEENSB_IJNSC_ILi32EEEEEEEEENS_6half_tESL_NSA_8TiledMMAINSA_8MMA_AtomIJNSA_20SM100_MMA_F16BF16_SSISL_SL_fLi64ELi128ELNSA_4UMMA5MajorE0ELSQ_1ELNSP_7ScaleInE0ELSR_0EEEEEENSA_6LayoutISE_NSB_IJNSC_ILi0EEESV_SV_EEEEENSB_IJNSA_10UnderscoreESY_SY_EEEEENS7_6detail27Sm100ImplicitGemmTileTraitsINSA_20SM90_TMA_LOAD_IM2COLENSA_14ComposedLayoutINSA_7SwizzleILi2ELi4ELi3EEENSA_18smem_ptr_flag_bitsILi16EEENSU_INSB_IJNSC_ILi8EEESI_EEENSB_IJSI_SD_EEEEEEEvEENS12_INSA_13SM90_TMA_LOADENS14_INS15_ILi3ELi4ELi3EEES18_NSU_INSB_IJSG_S19_EEENSB_IJSD_SG_EEEEEEEvEEEENS_8epilogue10collective18CollectiveEpilogueINS1N_23Sm100TmaWarpSpecializedILi4ELi2ELi16ELb1ELb0EEEJSK_NSB_IJNSU_ISG_SD_EENSU_ISI_SD_EEEEESL_NSB_IJNSB_IJlllEEESD_SV_EEESL_S1W_NS1N_6fusion15FusionCallbacksIS1R_NS1X_17LinearCombinationISL_fSL_fLNS_15FloatRoundStyleE2EEESK_S1U_JEEENSA_5SM1004TMEM4LOAD26SM100_TMEM_LOAD_16dp256b4xES13_S1D_NSA_17SM75_U32x4_LDSM_NENSA_21SM90_TMA_STORE_IM2COLES1D_NSA_17SM90_U32x4_STSM_NENSA_39AutoVectorizingCopyWithAssumedAlignmentILi128EEEEEEvvEEEEvNT_6ParamsE --------------------------
	.section	.nv.shared._ZN7cutlass13device_kernelINS_4conv6kernel13ConvUniversalINS1_16ConvProblemShapeILNS1_8OperatorE1ELi2EEENS1_10collective14CollectiveConvINS1_47MainloopSm100TmaUmmaWarpSpecializedImplicitGemmILS5_1ELi17ELi2ELi1ELi2EN4cute5tupleIJNSA_1CILi1EEESD_SD_EEEEENSB_IJNSC_ILi64EEENSC_ILi128EEENSB_IJNSC_ILi32EEEEEEEEENS_6half_tESL_NSA_8TiledMMAINSA_8MMA_AtomIJNSA_20SM100_MMA_F16BF16_SSISL_SL_fLi64ELi128ELNSA_4UMMA5MajorE0ELSQ_1ELNSP_7ScaleInE0ELSR_0EEEEEENSA_6LayoutISE_NSB_IJNSC_ILi0EEESV_SV_EEEEENSB_IJNSA_10UnderscoreESY_SY_EEEEENS7_6detail27Sm100ImplicitGemmTileTraitsINSA_20SM90_TMA_LOAD_IM2COLENSA_14ComposedLayoutINSA_7SwizzleILi2ELi4ELi3EEENSA_18smem_ptr_flag_bitsILi16EEENSU_INSB_IJNSC_ILi8EEESI_EEENSB_IJSI_SD_EEEEEEEvEENS12_INSA_13SM90_TMA_LOADENS14_INS15_ILi3ELi4ELi3EEES18_NSU_INSB_IJSG_S19_EEENSB_IJSD_SG_EEEEEEEvEEEENS_8epilogue10collective18CollectiveEpilogueINS1N_23Sm100TmaWarpSpecializedILi4ELi2ELi16ELb1ELb0EEEJSK_NSB_IJNSU_ISG_SD_EENSU_ISI_SD_EEEEESL_NSB_IJNSB_IJlllEEESD_SV_EEESL_S1W_NS1N_6fusion15FusionCallbacksIS1R_NS1X_17LinearCombinationISL_fSL_fLNS_15FloatRoundStyleE2EEESK_S1U_JEEENSA_5SM1004TMEM4LOAD26SM100_TMEM_LOAD_16dp256b4xES13_S1D_NSA_17SM75_U32x4_LDSM_NENSA_21SM90_TMA_STORE_IM2COLES1D_NSA_17SM90_U32x4_STSM_NENSA_39AutoVectorizingCopyWithAssumedAlignmentILi128EEEEEEvvEEEEvNT_6ParamsE,"aw",@nobits
	.sectionflags	@""
	.align	16
	.zero		1024


//--------------------- .nv.shared.reserved.0     --------------------------
	.section	.nv.shared.reserved.0,"aw",@nobits
	.weak		__nv_reservedSMEM_offset_0_alias
	.size		__nv_reservedSMEM_offset_0_alias, 0, 64
	.other		__nv_reservedSMEM_offset_0_alias,@"STO_CUDA_RESERVED_SHARED STV_DEFAULT"
__nv_reservedSMEM_offset_0_alias:
	.zero		0
.nv.shared.reserved.0:
	.zero		64
	.weak		__nv_reservedSMEM_tcgen05_partition
	.type		__nv_reservedSMEM_tcgen05_partition,@object
	.size		__nv_reservedSMEM_tcgen05_partition,(.L_0 - __nv_reservedSMEM_tcgen05_partition)
__nv_reservedSMEM_tcgen05_partition:
	.zero		32
.L_0:


//--------------------- .nv.global                --------------------------
	.section	.nv.global,"aw",@nobits
.nv.global:
	.type		_ZN39_INTERNAL_c666fba9_4_k_cu_5f0cd917_30704cute1_E,@object
	.size		_ZN39_INTERNAL_c666fba9_4_k_cu_5f0cd917_30704cute1_E,(_ZN39_INTERNAL_c666fba9_4_k_cu_5f0cd917_30704cuda3std3__45__cpo6cbeginE - _ZN39_INTERNAL_c666fba9_4_k_cu_5f0cd917_30704cute1_E)
_ZN39_INTERNAL_c666fba9_4_k_cu_5f0cd917_30704cute1_E:
	.zero		1
	.type		_ZN39_INTERNAL_c666fba9_4_k_cu_5f0cd917_30704cuda3std3__45__cpo6cbeginE,@object
	.size		_ZN39_INTERNAL_c666fba9_4_k_cu_5f0cd917_30704cuda3std3__45__cpo6cbeginE,(_ZN39_INTERNAL_c666fba9_4_k_cu_5f0cd917_30704cuda3std3__48in_placeE - _ZN39_INTERNAL_c666fba9_4_k_cu_5f0cd917_30704cuda3std3__45__cpo6cbeginE)
_ZN39_INTERNAL_c666fba9_4_k_cu_5f0cd917_30704cuda3std3__45__cpo6cbeginE:
	.zero		1
	.type		_ZN39_INTERNAL_c666fba9_4_k_cu_5f0cd917_30704cuda3std3__48in_placeE,@object
	.size		_ZN39_INTERNAL_c666fba9_4_k_cu_5f0cd917_30704cuda3std3__48in_placeE,(_ZN39_INTERNAL_c666fba9_4_k_cu_5f0cd917_30704cuda3std6ranges3__45__cpo9iter_moveE - _ZN39_INTERNAL_c666fba9_4_k_cu_5f0cd917_30704cuda3std3__48in_placeE)
_ZN39_INTERNAL_c666fba9_4_k_cu_5f0cd917_30704cuda3std3__48in_placeE:
	.zero		1
	.type		_ZN39_INTERNAL_c666fba9_4_k_cu_5f0cd917_30704cuda3std6ranges3__45__cpo9iter_moveE,@object
	.size		_ZN39_INTERNAL_c666fba9_4_k_cu_5f0cd917_30704cuda3std6ranges3__45__cpo9iter_moveE,(_ZN39_INTERNAL_c666fba9_4_k_cu_5f0cd917_30704cuda3std3__45__cpo5beginE - _ZN39_INTERNAL_c666fba9_4_k_cu_5f0cd917_30704cuda3std6ranges3__45__cpo9iter_moveE)
_ZN39_INTERNAL_c666fba9_4_k_cu_5f0cd917_30704cuda3std6ranges3__45__cpo9iter_moveE:
	.zero		1
	.type		_ZN39_INTERNAL_c666fba9_4_k_cu_5f0cd917_30704cuda3std3__45__cpo5beginE,@object
	.size		_ZN39_INTERNAL_c666fba9_4_k_cu_5f0cd917_30704cuda3std3__45__cpo5beginE,(_ZN39_INTERNAL_c666fba9_4_k_cu_5f0cd917_30704cuda3std3__441_GLOBAL__N__c666fba9_4_k_cu_5f0cd917_30706ignoreE - _ZN39_INTERNAL_c666fba9_4_k_cu_5f0cd917_30704cuda3std3__45__cpo5beginE)
_ZN39_INTERNAL_c666fba9_4_k_cu_5f0cd917_30704cuda3std3__45__cpo5beginE:
	.zero		1
	.type		_ZN39_INTERNAL_c666fba9_4_k_cu_5f0cd917_30704cuda3std3__441_GLOBAL__N__c666fba9_4_k_cu_5f0cd917_30706ignoreE,@object
	.size		_ZN39_INTERNAL_c666fba9_4_k_cu_5f0cd917_30704cuda3std3__441_GLOBAL__N__c666fba9_4_k_cu_5f0cd917_30706ignoreE,(_ZN39_INTERNAL_c666fba9_4_k_cu_5f0cd917_30704cute7productE - _ZN39_INTERNAL_c666fba9_4_k_cu_5f0cd917_30704cuda3std3__441_GLOBAL__N__c666fba9_4_k_cu_5f0cd917_30706ignoreE)
_ZN39_INTERNAL_c666fba9_4_k_cu_5f0cd917_30704cuda3std3__441_GLOBAL__N__c666fba9_4_k_cu_5f0cd917_30706ignoreE:
	.zero		1
	.type		_ZN39_INTERNAL_c666fba9_4_k_cu_5f0cd917_30704cute7productE,@object
	.size		_ZN39_INTERNAL_c666fba9_4_k_cu_5f0cd917_30704cute7productE,(_ZN39_INTERNAL_c666fba9_4_k_cu_5f0cd917_30704cuda3std3__45__cpo3endE - _ZN39_INTERNAL_c666fba9_4_k_cu_5f0cd917_30704cute7productE)
_ZN39_INTERNAL_c666fba9_4_k_cu_5f0cd917_30704cute7productE:
	.zero		1
	.type		_ZN39_INTERNAL_c666fba9_4_k_cu_5f0cd917_30704cuda3std3__45__cpo3endE,@object
	.size		_ZN39_INTERNAL_c666fba9_4_k_cu_5f0cd917_30704cuda3std3__45__cpo3endE,(_ZN39_INTERNAL_c666fba9_4_k_cu_5f0cd917_30704cuda3std3__419piecewise_constructE - _ZN39_INTERNAL_c666fba9_4_k_cu_5f0cd917_30704cuda3std3__45__cpo3endE)
_ZN39_INTERNAL_c666fba9_4_k_cu_5f0cd917_30704cuda3std3__45__cpo3endE:
	.zero		1
	.type		_ZN39_INTERNAL_c666fba9_4_k_cu_5f0cd917_30704cuda3std3__419piecewise_constructE,@object
	.size		_ZN39_INTERNAL_c666fba9_4_k_cu_5f0cd917_30704cuda3std3__419piecewise_constructE,(_ZN39_INTERNAL_c666fba9_4_k_cu_5f0cd917_30704cuda3std3__45__cpo4cendE - _ZN39_INTERNAL_c666fba9_4_k_cu_5f0cd917_30704cuda3std3__419piecewise_constructE)
_ZN39_INTERNAL_c666fba9_4_k_cu_5f0cd917_30704cuda3std3__419piecewise_constructE:
	.zero		1
	.type		_ZN39_INTERNAL_c666fba9_4_k_cu_5f0cd917_30704cuda3std3__45__cpo4cendE,@object
	.size		_ZN39_INTERNAL_c666fba9_4_k_cu_5f0cd917_30704cuda3std3__45__cpo4cendE,(_ZN39_INTERNAL_c666fba9_4_k_cu_5f0cd917_30704cuda3std6ranges3__45__cpo4swapE - _ZN39_INTERNAL_c666fba9_4_k_cu_5f0cd917_30704cuda3std3__45__cpo4cendE)
_ZN39_INTERNAL_c666fba9_4_k_cu_5f0cd917_30704cuda3std3__45__cpo4cendE:
	.zero		1
	.type		_ZN39_INTERNAL_c666fba9_4_k_cu_5f0cd917_30704cuda3std6ranges3__45__cpo4swapE,@object
	.size		_ZN39_INTERNAL_c666fba9_4_k_cu_5f0cd917_30704cuda3std6ranges3__45__cpo4swapE,(.L_10 - _ZN39_INTERNAL_c666fba9_4_k_cu_5f0cd917_30704cuda3std6ranges3__45__cpo4swapE)
_ZN39_INTERNAL_c666fba9_4_k_cu_5f0cd917_30704cuda3std6ranges3__45__cpo4swapE:
	.zero		1
.L_10:


//--------------------- .nv.constant0._ZN7cutlass13device_kernelINS_4conv6kernel13ConvUniversalINS1_16ConvProblemShapeILNS1_8OperatorE1ELi2EEENS1_10collective14CollectiveConvINS1_47MainloopSm100TmaUmmaWarpSpecializedImplicitGemmILS5_1ELi17ELi2ELi1ELi2EN4cute5tupleIJNSA_1CILi1EEESD_SD_EEEEENSB_IJNSC_ILi64EEENSC_ILi128EEENSB_IJNSC_ILi32EEEEEEEEENS_6half_tESL_NSA_8TiledMMAINSA_8MMA_AtomIJNSA_20SM100_MMA_F16BF16_SSISL_SL_fLi64ELi128ELNSA_4UMMA5MajorE0ELSQ_1ELNSP_7ScaleInE0ELSR_0EEEEEENSA_6LayoutISE_NSB_IJNSC_ILi0EEESV_SV_EEEEENSB_IJNSA_10UnderscoreESY_SY_EEEEENS7_6detail27Sm100ImplicitGemmTileTraitsINSA_20SM90_TMA_LOAD_IM2COLENSA_14ComposedLayoutINSA_7SwizzleILi2ELi4ELi3EEENSA_18smem_ptr_flag_bitsILi16EEENSU_INSB_IJNSC_ILi8EEESI_EEENSB_IJSI_SD_EEEEEEEvEENS12_INSA_13SM90_TMA_LOADENS14_INS15_ILi3ELi4ELi3EEES18_NSU_INSB_IJSG_S19_EEENSB_IJSD_SG_EEEEEEEvEEEENS_8epilogue10collective18CollectiveEpilogueINS1N_23Sm100TmaWarpSpecializedILi4ELi2ELi16ELb1ELb0EEEJSK_NSB_IJNSU_ISG_SD_EENSU_ISI_SD_EEEEESL_NSB_IJNSB_IJlllEEESD_SV_EEESL_S1W_NS1N_6fusion15FusionCallbacksIS1R_NS1X_17LinearCombinationISL_fSL_fLNS_15FloatRoundStyleE2EEESK_S1U_JEEENSA_5SM1004TMEM4LOAD26SM100_TMEM_LOAD_16dp256b4xES13_S1D_NSA_17SM75_U32x4_LDSM_NENSA_21SM90_TMA_STORE_IM2COLES1D_NSA_17SM90_U32x4_STSM_NENSA_39AutoVectorizingCopyWithAssumedAlignmentILi128EEEEEEvvEEEEvNT_6ParamsE --------------------------
	.section	.nv.constant0._ZN7cutlass13device_kernelINS_4conv6kernel13ConvUniversalINS1_16ConvProblemShapeILNS1_8OperatorE1ELi2EEENS1_10collective14CollectiveConvINS1_47MainloopSm100TmaUmmaWarpSpecializedImplicitGemmILS5_1ELi17ELi2ELi1ELi2EN4cute5tupleIJNSA_1CILi1EEESD_SD_EEEEENSB_IJNSC_ILi64EEENSC_ILi128EEENSB_IJNSC_ILi32EEEEEEEEENS_6half_tESL_NSA_8TiledMMAINSA_8MMA_AtomIJNSA_20SM100_MMA_F16BF16_SSISL_SL_fLi64ELi128ELNSA_4UMMA5MajorE0ELSQ_1ELNSP_7ScaleInE0ELSR_0EEEEEENSA_6LayoutISE_NSB_IJNSC_ILi0EEESV_SV_EEEEENSB_IJNSA_10UnderscoreESY_SY_EEEEENS7_6detail27Sm100ImplicitGemmTileTraitsINSA_20SM90_TMA_LOAD_IM2COLENSA_14ComposedLayoutINSA_7SwizzleILi2ELi4ELi3EEENSA_18smem_ptr_flag_bitsILi16EEENSU_INSB_IJNSC_ILi8EEESI_EEENSB_IJSI_SD_EEEEEEEvEENS12_INSA_13SM90_TMA_LOADENS14_INS15_ILi3ELi4ELi3EEES18_NSU_INSB_IJSG_S19_EEENSB_IJSD_SG_EEEEEEEvEEEENS_8epilogue10collective18CollectiveEpilogueINS1N_23Sm100TmaWarpSpecializedILi4ELi2ELi16ELb1ELb0EEEJSK_NSB_IJNSU_ISG_SD_EENSU_ISI_SD_EEEEESL_NSB_IJNSB_IJlllEEESD_SV_EEESL_S1W_NS1N_6fusion15FusionCallbacksIS1R_NS1X_17LinearCombinationISL_fSL_fLNS_15FloatRoundStyleE2EEESK_S1U_JEEENSA_5SM1004TMEM4LOAD26SM100_TMEM_LOAD_16dp256b4xES13_S1D_NSA_17SM75_U32x4_LDSM_NENSA_21SM90_TMA_STORE_IM2COLES1D_NSA_17SM90_U32x4_STSM_NENSA_39AutoVectorizingCopyWithAssumedAlignmentILi128EEEEEEvvEEEEvNT_6ParamsE,"a",@progbits
	.sectionflags	@""
	.align	4
.nv.constant0._ZN7cutlass13device_kernelINS_4conv6kernel13ConvUniversalINS1_16ConvProblemShapeILNS1_8OperatorE1ELi2EEENS1_10collective14CollectiveConvINS1_47MainloopSm100TmaUmmaWarpSpecializedImplicitGemmILS5_1ELi17ELi2ELi1ELi2EN4cute5tupleIJNSA_1CILi1EEESD_SD_EEEEENSB_IJNSC_ILi64EEENSC_ILi128EEENSB_IJNSC_ILi32EEEEEEEEENS_6half_tESL_NSA_8TiledMMAINSA_8MMA_AtomIJNSA_20SM100_MMA_F16BF16_SSISL_SL_fLi64ELi128ELNSA_4UMMA5MajorE0ELSQ_1ELNSP_7ScaleInE0ELSR_0EEEEEENSA_6LayoutISE_NSB_IJNSC_ILi0EEESV_SV_EEEEENSB_IJNSA_10UnderscoreESY_SY_EEEEENS7_6detail27Sm100ImplicitGemmTileTraitsINSA_20SM90_TMA_LOAD_IM2COLENSA_14ComposedLayoutINSA_7SwizzleILi2ELi4ELi3EEENSA_18smem_ptr_flag_bitsILi16EEENSU_INSB_IJNSC_ILi8EEESI_EEENSB_IJSI_SD_EEEEEEEvEENS12_INSA_13SM90_TMA_LOADENS14_INS15_ILi3ELi4ELi3EEES18_NSU_INSB_IJSG_S19_EEENSB_IJSD_SG_EEEEEEEvEEEENS_8epilogue10collective18CollectiveEpilogueINS1N_23Sm100TmaWarpSpecializedILi4ELi2ELi16ELb1ELb0EEEJSK_NSB_IJNSU_ISG_SD_EENSU_ISI_SD_EEEEESL_NSB_IJNSB_IJlllEEESD_SV_EEESL_S1W_NS1N_6fusion15FusionCallbacksIS1R_NS1X_17LinearCombinationISL_fSL_fLNS_15FloatRoundStyleE2EEESK_S1U_JEEENSA_5SM1004TMEM4LOAD26SM100_TMEM_LOAD_16dp256b4xES13_S1D_NSA_17SM75_U32x4_LDSM_NENSA_21SM90_TMA_STORE_IM2COLES1D_NSA_17SM90_U32x4_STSM_NENSA_39AutoVectorizingCopyWithAssumedAlignmentILi128EEEEEEvvEEEEvNT_6ParamsE:
	.zero		2944


//--------------------- SYMBOLS --------------------------

	.type		.nv.reservedSmem.offset0,@object
	.size		.nv.reservedSmem.offset0,0x4
	.type		.nv.reservedSmem.cap,@object
	.size		.nv.reservedSmem.cap,0x4
	.type		__assertfail,@function
